// auto-generated by cutlass_sweep.conv — config: {"arch": "sm_100", "cluster_m": 2, "cluster_n": 1, "conv_kind": "fprop", "dtype": "fp16", "ndim": 3, "tile_k": 64, "tile_m": 64, "tile_n": 64}
#include "cutlass/cutlass.h"
#include "cute/tensor.hpp"
#include "cutlass/kernel_hardware_info.hpp"
#include "cutlass/conv/convolution.h"
#include "cutlass/conv/dispatch_policy.hpp"
#include "cutlass/conv/collective/collective_builder.hpp"
#include "cutlass/conv/kernel/conv_universal.hpp"
#include "cutlass/conv/device/conv_universal_adapter.hpp"
#include "cutlass/epilogue/collective/collective_builder.hpp"

using namespace cute;
using Elem = cutlass::half_t;
using Acc  = float;
using LayoutAB = cutlass::layout::TensorNDHWC;
using LayoutC  = cutlass::layout::TensorNDHWC;
constexpr auto ConvOp = cutlass::conv::Operator::kFprop;
using TileShape    = Shape<_64, _64, Shape<_64>>;
using ClusterShape = Shape<_2, _1, _1>;

using CollectiveEpilogue = typename cutlass::epilogue::collective::CollectiveBuilder<
    cutlass::arch::Sm100, cutlass::arch::OpClassTensorOp,
    TileShape, ClusterShape,
    cutlass::epilogue::collective::EpilogueTileAuto,
    Acc, Acc,
    Elem, LayoutC, 128 / cutlass::sizeof_bits<Elem>::value,
    Elem, LayoutC, 128 / cutlass::sizeof_bits<Elem>::value,
    cutlass::epilogue::collective::EpilogueScheduleAuto
  >::CollectiveOp;

using CollectiveMainloop = typename cutlass::conv::collective::CollectiveBuilder<
    cutlass::arch::Sm100, cutlass::arch::OpClassTensorOp, ConvOp,
    Elem, LayoutAB, 128 / cutlass::sizeof_bits<Elem>::value,
    Elem, LayoutAB, 128 / cutlass::sizeof_bits<Elem>::value,
    Acc,
    TileShape, ClusterShape,
    cutlass::conv::collective::StageCountAutoCarveout<
        static_cast<int>(sizeof(typename CollectiveEpilogue::SharedStorage))>,
    cutlass::conv::collective::KernelScheduleAuto
  >::CollectiveOp;

using ProblemShape = cutlass::conv::ConvProblemShape<
    ConvOp, CollectiveMainloop::DispatchPolicy::NumSpatialDimensions>;
using ConvKernel = cutlass::conv::kernel::ConvUniversal<
    ProblemShape, CollectiveMainloop, CollectiveEpilogue>;
using Conv = cutlass::conv::device::ConvUniversalAdapter<ConvKernel>;

auto* _anchor = &cutlass::device_kernel<ConvKernel>;


// ===== COMPILED SASS (sm_100a) =====

	.target	sm_100a

	.elftype	@"ET_EXEC"


//--------------------- .note.nv.tkinfo           --------------------------
	.section	.note.nv.tkinfo,"",@"SHT_NOTE"
	.sectionflags	@"SHF_NOTE_NV_TKINFO"
	.tkinfo
        /*0018*/ 	.word	0x00000002
        /*0030*/ 	.string	""
        /*0030*/ 	.string	"ptxas"
        /*0030*/ 	.string	"Cuda compilation tools, release 13.0, V13.0.88"
        /*0030*/ 	.string	"Build cuda_13.0.r13.0/compiler.36424714_0"
        /*0030*/ 	.string	"-arch sm_100a -m 64 "



//--------------------- .note.nv.cuinfo           --------------------------
	.section	.note.nv.cuinfo,"",@"SHT_NOTE"
	.sectionflags	@"SHF_NOTE_NV_CUINFO"
        /*0018*/ 	.short	0x0002
        /*001a*/ 	.short	0x0064
        /*001c*/ 	.short	0x0082
	.zero		2


//--------------------- .nv.info                  --------------------------
	.section	.nv.info,"",@"SHT_CUDA_INFO"
	.align	4


	//----- nvinfo : EIATTR_REGCOUNT
	.align		4
        /*0000*/ 	.byte	0x04, 0x2f
        /*0002*/ 	.short	(.L_19 - .L_18)
	.align		4
.L_18:
        /*0004*/ 	.word	index@(_ZN7cutlass13device_kernelINS_4conv6kernel13ConvUniversalINS1_16ConvProblemShapeILNS1_8OperatorE0ELi3EEENS1_10collective14CollectiveConvINS1_47MainloopSm100TmaUmmaWarpSpecializedImplicitGemmILS5_0ELi13ELi3ELi1ELi2EN4cute5tupleIJNSA_1CILi2EEENSC_ILi1EEESE_EEEEENSB_IJNSC_ILi64EEESH_NSB_IJSH_EEEEEENS_6half_tESK_NSA_8TiledMMAINSA_8MMA_AtomIJNSA_20SM100_MMA_F16BF16_SSISK_SK_fLi64ELi64ELNSA_4UMMA5MajorE0ELSP_0ELNSO_7ScaleInE0ELSQ_0EEEEEENSA_6LayoutINSB_IJSE_SE_SE_EEENSB_IJNSC_ILi0EEESV_SV_EEEEENSB_IJNSA_10UnderscoreESY_SY_EEEEENS7_6detail27Sm100ImplicitGemmTileTraitsINSA_20SM90_TMA_LOAD_IM2COLENSA_14ComposedLayoutINSA_7SwizzleILi3ELi4ELi3EEENSA_18smem_ptr_flag_bitsILi16EEENST_INSB_IJNSC_ILi8EEESH_EEENSB_IJSH_SE_EEEEEEEvEENS12_INSA_23SM90_TMA_LOAD_MULTICASTES1D_vEEEENS_8epilogue10collective18CollectiveEpilogueINS1I_23Sm100TmaWarpSpecializedILi3ELi2ELi16ELb1ELb0EEEJSJ_NSB_IJNST_ISH_SE_EENST_INSC_ILi32EEESE_EEEEESK_NSB_IJNSB_IJllllEEESE_SV_EEESK_S1S_NS1I_6fusion15FusionCallbacksIS1M_NS1T_17LinearCombinationISK_fSK_fLNS_15FloatRoundStyleE2EEESJ_S1Q_JEEENSA_5SM1004TMEM4LOAD26SM100_TMEM_LOAD_16dp256b4xES13_NS14_INS15_ILi2ELi4ELi3EEES18_NST_INSB_IJS19_S1O_EEENSB_IJS1O_SE_EEEEEEENSA_17SM75_U32x4_LDSM_NENSA_21SM90_TMA_STORE_IM2COLES27_NSA_17SM90_U32x4_STSM_NENSA_39AutoVectorizingCopyWithAssumedAlignmentILi128EEEEEEvvEEEEvNT_6ParamsE)
        /*0008*/ 	.word	0x00000047


	//----- nvinfo : EIATTR_FRAME_SIZE
	.align		4
.L_19:
        /*000c*/ 	.byte	0x04, 0x11
        /*000e*/ 	.short	(.L_21 - .L_20)
	.align		4
.L_20:
        /*0010*/ 	.word	index@($__internal_2_$__cuda_sm10x_tcgen05_guardrail_trap_unallocated_columns_being_dealloced)
        /*0014*/ 	.word	0x00000008


	//----- nvinfo : EIATTR_FRAME_SIZE
	.align		4
.L_21:
        /*0018*/ 	.byte	0x04, 0x11
        /*001a*/ 	.short	(.L_23 - .L_22)
	.align		4
.L_22:
        /*001c*/ 	.word	index@($__internal_1_$__cuda_sm10x_tcgen05_guardrail_trap_phase_invalid_during_alloc)
        /*0020*/ 	.word	0x00000008


	//----- nvinfo : EIATTR_FRAME_SIZE
	.align		4
.L_23:
        /*0024*/ 	.byte	0x04, 0x11
        /*0026*/ 	.short	(.L_25 - .L_24)
	.align		4
.L_24:
        /*0028*/ 	.word	index@($__internal_0_$__cuda_sm10x_tcgen05_guardrail_trap_col_being_dealloced_not_returned_by_alloc)
        /*002c*/ 	.word	0x00000008


	//----- nvinfo : EIATTR_FRAME_SIZE
	.align		4
.L_25:
        /*0030*/ 	.byte	0x04, 0x11
        /*0032*/ 	.short	(.L_27 - .L_26)
	.align		4
.L_26:
        /*0034*/ 	.word	index@(_ZN7cutlass13device_kernelINS_4conv6kernel13ConvUniversalINS1_16ConvProblemShapeILNS1_8OperatorE0ELi3EEENS1_10collective14CollectiveConvINS1_47MainloopSm100TmaUmmaWarpSpecializedImplicitGemmILS5_0ELi13ELi3ELi1ELi2EN4cute5tupleIJNSA_1CILi2EEENSC_ILi1EEESE_EEEEENSB_IJNSC_ILi64EEESH_NSB_IJSH_EEEEEENS_6half_tESK_NSA_8TiledMMAINSA_8MMA_AtomIJNSA_20SM100_MMA_F16BF16_SSISK_SK_fLi64ELi64ELNSA_4UMMA5MajorE0ELSP_0ELNSO_7ScaleInE0ELSQ_0EEEEEENSA_6LayoutINSB_IJSE_SE_SE_EEENSB_IJNSC_ILi0EEESV_SV_EEEEENSB_IJNSA_10UnderscoreESY_SY_EEEEENS7_6detail27Sm100ImplicitGemmTileTraitsINSA_20SM90_TMA_LOAD_IM2COLENSA_14ComposedLayoutINSA_7SwizzleILi3ELi4ELi3EEENSA_18smem_ptr_flag_bitsILi16EEENST_INSB_IJNSC_ILi8EEESH_EEENSB_IJSH_SE_EEEEEEEvEENS12_INSA_23SM90_TMA_LOAD_MULTICASTES1D_vEEEENS_8epilogue10collective18CollectiveEpilogueINS1I_23Sm100TmaWarpSpecializedILi3ELi2ELi16ELb1ELb0EEEJSJ_NSB_IJNST_ISH_SE_EENST_INSC_ILi32EEESE_EEEEESK_NSB_IJNSB_IJllllEEESE_SV_EEESK_S1S_NS1I_6fusion15FusionCallbacksIS1M_NS1T_17LinearCombinationISK_fSK_fLNS_15FloatRoundStyleE2EEESJ_S1Q_JEEENSA_5SM1004TMEM4LOAD26SM100_TMEM_LOAD_16dp256b4xES13_NS14_INS15_ILi2ELi4ELi3EEES18_NST_INSB_IJS19_S1O_EEENSB_IJS1O_SE_EEEEEEENSA_17SM75_U32x4_LDSM_NENSA_21SM90_TMA_STORE_IM2COLES27_NSA_17SM90_U32x4_STSM_NENSA_39AutoVectorizingCopyWithAssumedAlignmentILi128EEEEEEvvEEEEvNT_6ParamsE)
        /*0038*/ 	.word	0x00000008


	//----- nvinfo : EIATTR_MIN_STACK_SIZE
	.align		4
.L_27:
        /*003c*/ 	.byte	0x04, 0x12
        /*003e*/ 	.short	(.L_29 - .L_28)
	.align		4
.L_28:
        /*0040*/ 	.word	index@(_ZN7cutlass13device_kernelINS_4conv6kernel13ConvUniversalINS1_16ConvProblemShapeILNS1_8OperatorE0ELi3EEENS1_10collective14CollectiveConvINS1_47MainloopSm100TmaUmmaWarpSpecializedImplicitGemmILS5_0ELi13ELi3ELi1ELi2EN4cute5tupleIJNSA_1CILi2EEENSC_ILi1EEESE_EEEEENSB_IJNSC_ILi64EEESH_NSB_IJSH_EEEEEENS_6half_tESK_NSA_8TiledMMAINSA_8MMA_AtomIJNSA_20SM100_MMA_F16BF16_SSISK_SK_fLi64ELi64ELNSA_4UMMA5MajorE0ELSP_0ELNSO_7ScaleInE0ELSQ_0EEEEEENSA_6LayoutINSB_IJSE_SE_SE_EEENSB_IJNSC_ILi0EEESV_SV_EEEEENSB_IJNSA_10UnderscoreESY_SY_EEEEENS7_6detail27Sm100ImplicitGemmTileTraitsINSA_20SM90_TMA_LOAD_IM2COLENSA_14ComposedLayoutINSA_7SwizzleILi3ELi4ELi3EEENSA_18smem_ptr_flag_bitsILi16EEENST_INSB_IJNSC_ILi8EEESH_EEENSB_IJSH_SE_EEEEEEEvEENS12_INSA_23SM90_TMA_LOAD_MULTICASTES1D_vEEEENS_8epilogue10collective18CollectiveEpilogueINS1I_23Sm100TmaWarpSpecializedILi3ELi2ELi16ELb1ELb0EEEJSJ_NSB_IJNST_ISH_SE_EENST_INSC_ILi32EEESE_EEEEESK_NSB_IJNSB_IJllllEEESE_SV_EEESK_S1S_NS1I_6fusion15FusionCallbacksIS1M_NS1T_17LinearCombinationISK_fSK_fLNS_15FloatRoundStyleE2EEESJ_S1Q_JEEENSA_5SM1004TMEM4LOAD26SM100_TMEM_LOAD_16dp256b4xES13_NS14_INS15_ILi2ELi4ELi3EEES18_NST_INSB_IJS19_S1O_EEENSB_IJS1O_SE_EEEEEEENSA_17SM75_U32x4_LDSM_NENSA_21SM90_TMA_STORE_IM2COLES27_NSA_17SM90_U32x4_STSM_NENSA_39AutoVectorizingCopyWithAssumedAlignmentILi128EEEEEEvvEEEEvNT_6ParamsE)
        /*0044*/ 	.word	0x00000008
.L_29:


//--------------------- .nv.compat                --------------------------
	.section	.nv.compat,"",@"SHT_CUDA_COMPAT_INFO"
	.align	4
        /*0000*/ 	.byte	0x02, 0x09, 0x01, 0x00, 0x02, 0x02, 0x02, 0x00, 0x02, 0x05, 0x05, 0x00, 0x03, 0x07, 0x01, 0x01
        /*0010*/ 	.byte	0x02, 0x03, 0x01, 0x00, 0x02, 0x06, 0x01, 0x00, 0x04, 0x0b, 0x08, 0x00, 0x09, 0x00, 0x00, 0x00
        /*0020*/ 	.byte	0x00, 0x00, 0x00, 0x00


//--------------------- .nv.info._ZN7cutlass13device_kernelINS_4conv6kernel13ConvUniversalINS1_16ConvProblemShapeILNS1_8OperatorE0ELi3EEENS1_10collective14CollectiveConvINS1_47MainloopSm100TmaUmmaWarpSpecializedImplicitGemmILS5_0ELi13ELi3ELi1ELi2EN4cute5tupleIJNSA_1CILi2EEENSC_ILi1EEESE_EEEEENSB_IJNSC_ILi64EEESH_NSB_IJSH_EEEEEENS_6half_tESK_NSA_8TiledMMAINSA_8MMA_AtomIJNSA_20SM100_MMA_F16BF16_SSISK_SK_fLi64ELi64ELNSA_4UMMA5MajorE0ELSP_0ELNSO_7ScaleInE0ELSQ_0EEEEEENSA_6LayoutINSB_IJSE_SE_SE_EEENSB_IJNSC_ILi0EEESV_SV_EEEEENSB_IJNSA_10UnderscoreESY_SY_EEEEENS7_6detail27Sm100ImplicitGemmTileTraitsINSA_20SM90_TMA_LOAD_IM2COLENSA_14ComposedLayoutINSA_7SwizzleILi3ELi4ELi3EEENSA_18smem_ptr_flag_bitsILi16EEENST_INSB_IJNSC_ILi8EEESH_EEENSB_IJSH_SE_EEEEEEEvEENS12_INSA_23SM90_TMA_LOAD_MULTICASTES1D_vEEEENS_8epilogue10collective18CollectiveEpilogueINS1I_23Sm100TmaWarpSpecializedILi3ELi2ELi16ELb1ELb0EEEJSJ_NSB_IJNST_ISH_SE_EENST_INSC_ILi32EEESE_EEEEESK_NSB_IJNSB_IJllllEEESE_SV_EEESK_S1S_NS1I_6fusion15FusionCallbacksIS1M_NS1T_17LinearCombinationISK_fSK_fLNS_15FloatRoundStyleE2EEESJ_S1Q_JEEENSA_5SM1004TMEM4LOAD26SM100_TMEM_LOAD_16dp256b4xES13_NS14_INS15_ILi2ELi4ELi3EEES18_NST_INSB_IJS19_S1O_EEENSB_IJS1O_SE_EEEEEEENSA_17SM75_U32x4_LDSM_NENSA_21SM90_TMA_STORE_IM2COLES27_NSA_17SM90_U32x4_STSM_NENSA_39AutoVectorizingCopyWithAssumedAlignmentILi128EEEEEEvvEEEEvNT_6ParamsE --------------------------
	.section	.nv.info._ZN7cutlass13device_kernelINS_4conv6kernel13ConvUniversalINS1_16ConvProblemShapeILNS1_8OperatorE0ELi3EEENS1_10collective14CollectiveConvINS1_47MainloopSm100TmaUmmaWarpSpecializedImplicitGemmILS5_0ELi13ELi3ELi1ELi2EN4cute5tupleIJNSA_1CILi2EEENSC_ILi1EEESE_EEEEENSB_IJNSC_ILi64EEESH_NSB_IJSH_EEEEEENS_6half_tESK_NSA_8TiledMMAINSA_8MMA_AtomIJNSA_20SM100_MMA_F16BF16_SSISK_SK_fLi64ELi64ELNSA_4UMMA5MajorE0ELSP_0ELNSO_7ScaleInE0ELSQ_0EEEEEENSA_6LayoutINSB_IJSE_SE_SE_EEENSB_IJNSC_ILi0EEESV_SV_EEEEENSB_IJNSA_10UnderscoreESY_SY_EEEEENS7_6detail27Sm100ImplicitGemmTileTraitsINSA_20SM90_TMA_LOAD_IM2COLENSA_14ComposedLayoutINSA_7SwizzleILi3ELi4ELi3EEENSA_18smem_ptr_flag_bitsILi16EEENST_INSB_IJNSC_ILi8EEESH_EEENSB_IJSH_SE_EEEEEEEvEENS12_INSA_23SM90_TMA_LOAD_MULTICASTES1D_vEEEENS_8epilogue10collective18CollectiveEpilogueINS1I_23Sm100TmaWarpSpecializedILi3ELi2ELi16ELb1ELb0EEEJSJ_NSB_IJNST_ISH_SE_EENST_INSC_ILi32EEESE_EEEEESK_NSB_IJNSB_IJllllEEESE_SV_EEESK_S1S_NS1I_6fusion15FusionCallbacksIS1M_NS1T_17LinearCombinationISK_fSK_fLNS_15FloatRoundStyleE2EEESJ_S1Q_JEEENSA_5SM1004TMEM4LOAD26SM100_TMEM_LOAD_16dp256b4xES13_NS14_INS15_ILi2ELi4ELi3EEES18_NST_INSB_IJS19_S1O_EEENSB_IJS1O_SE_EEEEEEENSA_17SM75_U32x4_LDSM_NENSA_21SM90_TMA_STORE_IM2COLES27_NSA_17SM90_U32x4_STSM_NENSA_39AutoVectorizingCopyWithAssumedAlignmentILi128EEEEEEvvEEEEvNT_6ParamsE,"",@"SHT_CUDA_INFO"
	.sectionflags	@""
	.align	4


	//----- nvinfo : EIATTR_CUDA_API_VERSION
	.align		4
        /*0000*/ 	.byte	0x04, 0x37
        /*0002*/ 	.short	(.L_31 - .L_30)
.L_30:
        /*0004*/ 	.word	0x00000082


	//----- nvinfo : EIATTR_KPARAM_INFO
	.align		4
.L_31:
        /*0008*/ 	.byte	0x04, 0x17
        /*000a*/ 	.short	(.L_33 - .L_32)
.L_32:
        /*000c*/ 	.word	0x00000000
        /*0010*/ 	.short	0x0000
        /*0012*/ 	.short	0x0000
        /*0014*/ 	.byte	0x00, 0xf0, 0x01, 0x24


	//----- nvinfo : EIATTR_AT_ENTRY_FRAGMENTS
	.align		4
.L_33:
        /*0018*/ 	.byte	0x04, 0x4f
        /*001a*/ 	.short	(.L_35 - .L_34)


	//   ....[0]....
.L_34:
        /*001c*/ 	.word	0x00000006


	//----- nvinfo : EIATTR_RESERVED_SMEM_USED
	.align		4
.L_35:
        /*0020*/ 	.byte	0x01, 0x41
	.zero		2


	//----- nvinfo : EIATTR_SPARSE_MMA_MASK
	.align		4
        /*0024*/ 	.byte	0x03, 0x50
        /*0026*/ 	.short	0x0000


	//----- nvinfo : EIATTR_TCGEN05_1CTA_USED
	.align		4
        /*0028*/ 	.byte	0x01, 0x51
	.zero		2


	//----- nvinfo : EIATTR_MAXREG_COUNT
	.align		4
        /*002c*/ 	.byte	0x03, 0x1b
        /*002e*/ 	.short	0x00ff


	//----- nvinfo : EIATTR_NUM_BARRIERS
	.align		4
        /*0030*/ 	.byte	0x02, 0x4c
        /*0032*/ 	.byte	0x07
	.zero		1


	//----- nvinfo : EIATTR_EXTERNS
	.align		4
        /*0034*/ 	.byte	0x04, 0x0f
        /*0036*/ 	.short	(.L_37 - .L_36)


	//   ....[0]....
	.align		4
.L_36:
        /*0038*/ 	.word	index@(__assertfail)


	//----- nvinfo : EIATTR_MERCURY_ISA_VERSION
	.align		4
.L_37:
        /*003c*/ 	.byte	0x03, 0x5f
        /*003e*/ 	.short	0x0101


	//----- nvinfo : EIATTR_INT_WARP_WIDE_INSTR_OFFSETS
	.align		4
        /*0040*/ 	.byte	0x04, 0x31
        /*0042*/ 	.short	(.L_39 - .L_38)


	//   ....[0]....
.L_38:
        /*0044*/ 	.word	0x000044a0


	//   ....[1]....
        /*0048*/ 	.word	0x000044c0


	//   ....[2]....
        /*004c*/ 	.word	0x000044f0


	//   ....[3]....
        /*0050*/ 	.word	0x00005220


	//   ....[4]....
        /*0054*/ 	.word	0x00005350


	//   ....[5]....
        /*0058*/ 	.word	0x000054e0


	//   ....[6]....
        /*005c*/ 	.word	0x00005590


	//----- nvinfo : EIATTR_COOP_GROUP_MASK_REGIDS
	.align		4
.L_39:
        /*0060*/ 	.byte	0x04, 0x29
        /*0062*/ 	.short	(.L_41 - .L_40)


	//   ....[0]....
.L_40:
        /*0064*/ 	.word	0xffffffff


	//   ....[1]....
        /*0068*/ 	.word	0xffffffff


	//   ....[2]....
        /*006c*/ 	.word	0xffffffff


	//   ....[3]....
        /*0070*/ 	.word	0xffffffff


	//   ....[4]....
        /*0074*/ 	.word	0xffffffff


	//   ....[5]....
        /*0078*/ 	.word	0xffffffff


	//   ....[6]....
        /*007c*/ 	.word	0xffffffff


	//   ....[7]....
        /*0080*/ 	.word	0xffffffff


	//   ....[8]....
        /*0084*/ 	.word	0xffffffff


	//   ....[9]....
        /*0088*/ 	.word	0xffffffff


	//   ....[10]....
        /*008c*/ 	.word	0xffffffff


	//   ....[11]....
        /*0090*/ 	.word	0xffffffff


	//   ....[12]....
        /*0094*/ 	.word	0xffffffff


	//----- nvinfo : EIATTR_COOP_GROUP_INSTR_OFFSETS
	.align		4
.L_41:
        /*0098*/ 	.byte	0x04, 0x28
        /*009a*/ 	.short	(.L_43 - .L_42)


	//   ....[0]....
.L_42:
        /*009c*/ 	.word	0x00000090


	//   ....[1]....
        /*00a0*/ 	.word	0x00000500


	//   ....[2]....
        /*00a4*/ 	.word	0x000007e0


	//   ....[3]....
        /*00a8*/ 	.word	0x00000960


	//   ....[4]....
        /*00ac*/ 	.word	0x00000a60


	//   ....[5]....
        /*00b0*/ 	.word	0x00000bb0


	//   ....[6]....
        /*00b4*/ 	.word	0x00000db0


	//   ....[7]....
        /*00b8*/ 	.word	0x00002690


	//   ....[8]....
        /*00bc*/ 	.word	0x000037b0


	//   ....[9]....
        /*00c0*/ 	.word	0x000039c0


	//   ....[10]....
        /*00c4*/ 	.word	0x000039f0


	//   ....[11]....
        /*00c8*/ 	.word	0x00004380


	//   ....[12]....
        /*00cc*/ 	.word	0x000045c0


	//----- nvinfo : EIATTR_VRC_CTA_INIT_COUNT
	.align		4
.L_43:
        /*00d0*/ 	.byte	0x02, 0x4a
        /*00d2*/ 	.byte	0x80
	.zero		1


	//----- nvinfo : EIATTR_SYSCALL_OFFSETS
	.align		4
        /*00d4*/ 	.byte	0x04, 0x46
        /*00d6*/ 	.short	(.L_45 - .L_44)


	//   ....[0]....
.L_44:
        /*00d8*/ 	.word	0x000062b0


	//   ....[1]....
        /*00dc*/ 	.word	0x000063a0


	//   ....[2]....
        /*00e0*/ 	.word	0x00006d50


	//   ....[3]....
        /*00e4*/ 	.word	0x000076d0


	//----- nvinfo : EIATTR_MBARRIER_INSTR_OFFSETS
	.align		4
.L_45:
        /*00e8*/ 	.byte	0x04, 0x39
        /*00ea*/ 	.short	(.L_47 - .L_46)


	//   ....[0]....
.L_46:
        /*00ec*/ 	.word	0x00000620
        /*00f0*/ 	.word	0x000000ff
        /*00f4*/ 	.word	0x00000000
        /*00f8*/ 	.short	0x0100
        /*00fa*/ 	.byte	0x04
	.zero		1


	//   ....[1]....
        /*00fc*/ 	.word	0x00000630
        /*0100*/ 	.word	0x000000ff
        /*0104*/ 	.word	0x00000068
        /*0108*/ 	.short	0x0100
        /*010a*/ 	.byte	0x04
	.zero		1


	//   ....[2]....
        /*010c*/ 	.word	0x00000640
        /*0110*/ 	.word	0x000000ff
        /*0114*/ 	.word	0x00000008
        /*0118*/ 	.short	0x0100
        /*011a*/ 	.byte	0x04
	.zero		1


	//   ....[3]....
        /*011c*/ 	.word	0x00000650
        /*0120*/ 	.word	0x000000ff
        /*0124*/ 	.word	0x00000070
        /*0128*/ 	.short	0x0100
        /*012a*/ 	.byte	0x04
	.zero		1


	//   ....[4]....
        /*012c*/ 	.word	0x00000660
        /*0130*/ 	.word	0x000000ff
        /*0134*/ 	.word	0x00000010
        /*0138*/ 	.short	0x0100
        /*013a*/ 	.byte	0x04
	.zero		1


	//   ....[5]....
        /*013c*/ 	.word	0x00000670
        /*0140*/ 	.word	0x000000ff
        /*0144*/ 	.word	0x00000078
        /*0148*/ 	.short	0x0100
        /*014a*/ 	.byte	0x04
	.zero		1


	//   ....[6]....
        /*014c*/ 	.word	0x00000680
        /*0150*/ 	.word	0x000000ff
        /*0154*/ 	.word	0x00000018
        /*0158*/ 	.short	0x0100
        /*015a*/ 	.byte	0x04
	.zero		1


	//   ....[7]....
        /*015c*/ 	.word	0x00000690
        /*0160*/ 	.word	0x000000ff
        /*0164*/ 	.word	0x00000080
        /*0168*/ 	.short	0x0100
        /*016a*/ 	.byte	0x04
	.zero		1


	//   ....[8]....
        /*016c*/ 	.word	0x000006a0
        /*0170*/ 	.word	0x000000ff
        /*0174*/ 	.word	0x00000020
        /*0178*/ 	.short	0x0100
        /*017a*/ 	.byte	0x04
	.zero		1


	//   ....[9]....
        /*017c*/ 	.word	0x000006b0
        /*0180*/ 	.word	0x000000ff
        /*0184*/ 	.word	0x00000088
        /*0188*/ 	.short	0x0100
        /*018a*/ 	.byte	0x04
	.zero		1


	//   ....[10]....
        /*018c*/ 	.word	0x000006c0
        /*0190*/ 	.word	0x000000ff
        /*0194*/ 	.word	0x00000028
        /*0198*/ 	.short	0x0100
        /*019a*/ 	.byte	0x04
	.zero		1


	//   ....[11]....
        /*019c*/ 	.word	0x000006d0
        /*01a0*/ 	.word	0x000000ff
        /*01a4*/ 	.word	0x00000090
        /*01a8*/ 	.short	0x0100
        /*01aa*/ 	.byte	0x04
	.zero		1


	//   ....[12]....
        /*01ac*/ 	.word	0x000006e0
        /*01b0*/ 	.word	0x000000ff
        /*01b4*/ 	.word	0x00000030
        /*01b8*/ 	.short	0x0100
        /*01ba*/ 	.byte	0x04
	.zero		1


	//   ....[13]....
        /*01bc*/ 	.word	0x000006f0
        /*01c0*/ 	.word	0x000000ff
        /*01c4*/ 	.word	0x00000098
        /*01c8*/ 	.short	0x0100
        /*01ca*/ 	.byte	0x04
	.zero		1


	//   ....[14]....
        /*01cc*/ 	.word	0x00000700
        /*01d0*/ 	.word	0x000000ff
        /*01d4*/ 	.word	0x00000038
        /*01d8*/ 	.short	0x0100
        /*01da*/ 	.byte	0x04
	.zero		1


	//   ....[15]....
        /*01dc*/ 	.word	0x00000710
        /*01e0*/ 	.word	0x000000ff
        /*01e4*/ 	.word	0x000000a0
        /*01e8*/ 	.short	0x0100
        /*01ea*/ 	.byte	0x04
	.zero		1


	//   ....[16]....
        /*01ec*/ 	.word	0x00000720
        /*01f0*/ 	.word	0x000000ff
        /*01f4*/ 	.word	0x00000040
        /*01f8*/ 	.short	0x0100
        /*01fa*/ 	.byte	0x04
	.zero		1


	//   ....[17]....
        /*01fc*/ 	.word	0x00000730
        /*0200*/ 	.word	0x000000ff
        /*0204*/ 	.word	0x000000a8
        /*0208*/ 	.short	0x0100
        /*020a*/ 	.byte	0x04
	.zero		1


	//   ....[18]....
        /*020c*/ 	.word	0x00000740
        /*0210*/ 	.word	0x000000ff
        /*0214*/ 	.word	0x00000048
        /*0218*/ 	.short	0x0100
        /*021a*/ 	.byte	0x04
	.zero		1


	//   ....[19]....
        /*021c*/ 	.word	0x00000750
        /*0220*/ 	.word	0x000000ff
        /*0224*/ 	.word	0x000000b0
        /*0228*/ 	.short	0x0100
        /*022a*/ 	.byte	0x04
	.zero		1


	//   ....[20]....
        /*022c*/ 	.word	0x00000760
        /*0230*/ 	.word	0x000000ff
        /*0234*/ 	.word	0x00000050
        /*0238*/ 	.short	0x0100
        /*023a*/ 	.byte	0x04
	.zero		1


	//   ....[21]....
        /*023c*/ 	.word	0x00000770
        /*0240*/ 	.word	0x000000ff
        /*0244*/ 	.word	0x000000b8
        /*0248*/ 	.short	0x0100
        /*024a*/ 	.byte	0x04
	.zero		1


	//   ....[22]....
        /*024c*/ 	.word	0x00000780
        /*0250*/ 	.word	0x000000ff
        /*0254*/ 	.word	0x00000058
        /*0258*/ 	.short	0x0100
        /*025a*/ 	.byte	0x04
	.zero		1


	//   ....[23]....
        /*025c*/ 	.word	0x00000790
        /*0260*/ 	.word	0x000000ff
        /*0264*/ 	.word	0x000000c0
        /*0268*/ 	.short	0x0100
        /*026a*/ 	.byte	0x04
	.zero		1


	//   ....[24]....
        /*026c*/ 	.word	0x000007a0
        /*0270*/ 	.word	0x000000ff
        /*0274*/ 	.word	0x00000060
        /*0278*/ 	.short	0x0100
        /*027a*/ 	.byte	0x04
	.zero		1


	//   ....[25]....
        /*027c*/ 	.word	0x000007b0
        /*0280*/ 	.word	0x000000ff
        /*0284*/ 	.word	0x000000c8
        /*0288*/ 	.short	0x0100
        /*028a*/ 	.byte	0x04
	.zero		1


	//   ....[26]....
        /*028c*/ 	.word	0x000008f0
        /*0290*/ 	.word	0x000000ff
        /*0294*/ 	.word	0x000000d0
        /*0298*/ 	.short	0x0100
        /*029a*/ 	.byte	0x04
	.zero		1


	//   ....[27]....
        /*029c*/ 	.word	0x00000900
        /*02a0*/ 	.word	0x000000ff
        /*02a4*/ 	.word	0x000000e8
        /*02a8*/ 	.short	0x0100
        /*02aa*/ 	.byte	0x04
	.zero		1


	//   ....[28]....
        /*02ac*/ 	.word	0x00000910
        /*02b0*/ 	.word	0x000000ff
        /*02b4*/ 	.word	0x000000d8
        /*02b8*/ 	.short	0x0100
        /*02ba*/ 	.byte	0x04
	.zero		1


	//   ....[29]....
        /*02bc*/ 	.word	0x00000920
        /*02c0*/ 	.word	0x000000ff
        /*02c4*/ 	.word	0x000000f0
        /*02c8*/ 	.short	0x0100
        /*02ca*/ 	.byte	0x04
	.zero		1


	//   ....[30]....
        /*02cc*/ 	.word	0x00000930
        /*02d0*/ 	.word	0x000000ff
        /*02d4*/ 	.word	0x000000e0
        /*02d8*/ 	.short	0x0100
        /*02da*/ 	.byte	0x04
	.zero		1


	//   ....[31]....
        /*02dc*/ 	.word	0x00000940
        /*02e0*/ 	.word	0x000000ff
        /*02e4*/ 	.word	0x000000f8
        /*02e8*/ 	.short	0x0100
        /*02ea*/ 	.byte	0x04
	.zero		1


	//   ....[32]....
        /*02ec*/ 	.word	0x00000a30
        /*02f0*/ 	.word	0x000000ff
        /*02f4*/ 	.word	0x00000100
        /*02f8*/ 	.short	0x0100
        /*02fa*/ 	.byte	0x06
	.zero		1


	//   ....[33]....
        /*02fc*/ 	.word	0x00000a40
        /*0300*/ 	.word	0x000000ff
        /*0304*/ 	.word	0x00000108
        /*0308*/ 	.short	0x0100
        /*030a*/ 	.byte	0x06
	.zero		1


	//   ....[34]....
        /*030c*/ 	.word	0x00000b80
        /*0310*/ 	.word	0x000000ff
        /*0314*/ 	.word	0x00000110
        /*0318*/ 	.short	0x0100
        /*031a*/ 	.byte	0x06
	.zero		1


	//   ....[35]....
        /*031c*/ 	.word	0x00000b90
        /*0320*/ 	.word	0x000000ff
        /*0324*/ 	.word	0x00000118
        /*0328*/ 	.short	0x0100
        /*032a*/ 	.byte	0x06
	.zero		1


	//   ....[36]....
        /*032c*/ 	.word	0x00000cc0
        /*0330*/ 	.word	0x000000ff
        /*0334*/ 	.word	0x00000120
        /*0338*/ 	.short	0x0100
        /*033a*/ 	.byte	0x04
	.zero		1


	//   ....[37]....
        /*033c*/ 	.word	0x00000cd0
        /*0340*/ 	.word	0x000000ff
        /*0344*/ 	.word	0x00000130
        /*0348*/ 	.short	0x0100
        /*034a*/ 	.byte	0x04
	.zero		1


	//   ....[38]....
        /*034c*/ 	.word	0x00000ce0
        /*0350*/ 	.word	0x000000ff
        /*0354*/ 	.word	0x00000128
        /*0358*/ 	.short	0x0100
        /*035a*/ 	.byte	0x04
	.zero		1


	//   ....[39]....
        /*035c*/ 	.word	0x00000cf0
        /*0360*/ 	.word	0x000000ff
        /*0364*/ 	.word	0x00000138
        /*0368*/ 	.short	0x0100
        /*036a*/ 	.byte	0x04
	.zero		1


	//   ....[40]....
        /*036c*/ 	.word	0x000018e0
        /*0370*/ 	.word	0x000000ff
        /*0374*/ 	.word	0x00000068
        /*0378*/ 	.short	0x010a
        /*037a*/ 	.byte	0x04
	.zero		1


	//   ....[41]....
        /*037c*/ 	.word	0x00001be0
        /*0380*/ 	.word	0x000000ff
        /*0384*/ 	.word	0x00000068
        /*0388*/ 	.short	0x010a
        /*038a*/ 	.byte	0x09
	.zero		1


	//   ....[42]....
        /*038c*/ 	.word	0x00001d70
        /*0390*/ 	.word	0x000000ff
        /*0394*/ 	.word	0x00000068
        /*0398*/ 	.short	0x010a
        /*039a*/ 	.byte	0x08
	.zero		1


	//   ....[43]....
        /*039c*/ 	.word	0x00001fc0
        /*03a0*/ 	.word	0x000000ff
        /*03a4*/ 	.word	0x00000108
        /*03a8*/ 	.short	0x0101
        /*03aa*/ 	.byte	0x1d
	.zero		1


	//   ....[44]....
        /*03ac*/ 	.word	0x00001fe0
        /*03b0*/ 	.word	0x000000ff
        /*03b4*/ 	.word	0x00000068
        /*03b8*/ 	.short	0x010a
        /*03ba*/ 	.byte	0x04
	.zero		1


	//   ....[45]....
        /*03bc*/ 	.word	0x000022b0
        /*03c0*/ 	.word	0x000000ff
        /*03c4*/ 	.word	0x00000068
        /*03c8*/ 	.short	0x010a
        /*03ca*/ 	.byte	0x09
	.zero		1


	//   ....[46]....
        /*03cc*/ 	.word	0x00002440
        /*03d0*/ 	.word	0x000000ff
        /*03d4*/ 	.word	0x00000068
        /*03d8*/ 	.short	0x010a
        /*03da*/ 	.byte	0x08
	.zero		1


	//   ....[47]....
        /*03dc*/ 	.word	0x000026a0
        /*03e0*/ 	.word	0x000000ff
        /*03e4*/ 	.word	0x00000110
        /*03e8*/ 	.short	0x010a
        /*03ea*/ 	.byte	0x1d
	.zero		1


	//   ....[48]....
        /*03ec*/ 	.word	0x00002760
        /*03f0*/ 	.word	0x000000ff
        /*03f4*/ 	.word	0x00000000
        /*03f8*/ 	.short	0x0101
        /*03fa*/ 	.byte	0x04
	.zero		1


	//   ....[49]....
        /*03fc*/ 	.word	0x00002d50
        /*0400*/ 	.word	0x000000ff
        /*0404*/ 	.word	0x00000000
        /*0408*/ 	.short	0x010a
        /*040a*/ 	.byte	0x04
	.zero		1


	//   ....[50]....
        /*040c*/ 	.word	0x00002de0
        /*0410*/ 	.word	0x000000ff
        /*0414*/ 	.word	0x00000000
        /*0418*/ 	.short	0x010a
        /*041a*/ 	.byte	0x05
	.zero		1


	//   ....[51]....
        /*041c*/ 	.word	0x00002e70
        /*0420*/ 	.word	0x000000ff
        /*0424*/ 	.word	0x00000000
        /*0428*/ 	.short	0x010a
        /*042a*/ 	.byte	0x05
	.zero		1


	//   ....[52]....
        /*042c*/ 	.word	0x00002f00
        /*0430*/ 	.word	0x000000ff
        /*0434*/ 	.word	0x00000000
        /*0438*/ 	.short	0x010a
        /*043a*/ 	.byte	0x05
	.zero		1


	//   ....[53]....
        /*043c*/ 	.word	0x00002f90
        /*0440*/ 	.word	0x000000ff
        /*0444*/ 	.word	0x00000000
        /*0448*/ 	.short	0x010a
        /*044a*/ 	.byte	0x05
	.zero		1


	//   ....[54]....
        /*044c*/ 	.word	0x00003020
        /*0450*/ 	.word	0x000000ff
        /*0454*/ 	.word	0x00000000
        /*0458*/ 	.short	0x010a
        /*045a*/ 	.byte	0x05
	.zero		1


	//   ....[55]....
        /*045c*/ 	.word	0x000030b0
        /*0460*/ 	.word	0x000000ff
        /*0464*/ 	.word	0x00000000
        /*0468*/ 	.short	0x010a
        /*046a*/ 	.byte	0x05
	.zero		1


	//   ....[56]....
        /*046c*/ 	.word	0x00003140
        /*0470*/ 	.word	0x000000ff
        /*0474*/ 	.word	0x00000000
        /*0478*/ 	.short	0x010a
        /*047a*/ 	.byte	0x05
	.zero		1


	//   ....[57]....
        /*047c*/ 	.word	0x000031d0
        /*0480*/ 	.word	0x000000ff
        /*0484*/ 	.word	0x00000000
        /*0488*/ 	.short	0x010a
        /*048a*/ 	.byte	0x05
	.zero		1


	//   ....[58]....
        /*048c*/ 	.word	0x00003260
        /*0490*/ 	.word	0x000000ff
        /*0494*/ 	.word	0x00000000
        /*0498*/ 	.short	0x010a
        /*049a*/ 	.byte	0x05
	.zero		1


	//   ....[59]....
        /*049c*/ 	.word	0x000032f0
        /*04a0*/ 	.word	0x000000ff
        /*04a4*/ 	.word	0x00000000
        /*04a8*/ 	.short	0x010a
        /*04aa*/ 	.byte	0x05
	.zero		1


	//   ....[60]....
        /*04ac*/ 	.word	0x00003380
        /*04b0*/ 	.word	0x000000ff
        /*04b4*/ 	.word	0x00000000
        /*04b8*/ 	.short	0x010a
        /*04ba*/ 	.byte	0x05
	.zero		1


	//   ....[61]....
        /*04bc*/ 	.word	0x00003420
        /*04c0*/ 	.word	0x00000000
        /*04c4*/ 	.word	0x00000000
        /*04c8*/ 	.short	0x010a
        /*04ca*/ 	.byte	0xff
	.zero		1


	//   ....[62]....
        /*04cc*/ 	.word	0x00003570
        /*04d0*/ 	.word	0x000000ff
        /*04d4*/ 	.word	0x00000118
        /*04d8*/ 	.short	0x010a
        /*04da*/ 	.byte	0x04
	.zero		1


	//   ....[63]....
        /*04dc*/ 	.word	0x00003610
        /*04e0*/ 	.word	0x000000ff
        /*04e4*/ 	.word	0x00000110
        /*04e8*/ 	.short	0x010a
        /*04ea*/ 	.byte	0x04
	.zero		1


	//   ....[64]....
        /*04ec*/ 	.word	0x000036b0
        /*04f0*/ 	.word	0x000000ff
        /*04f4*/ 	.word	0x00000000
        /*04f8*/ 	.short	0x0101
        /*04fa*/ 	.byte	0x05
	.zero		1


	//   ....[65]....
        /*04fc*/ 	.word	0x000036f0
        /*0500*/ 	.word	0x000000ff
        /*0504*/ 	.word	0x00000118
        /*0508*/ 	.short	0x0106
        /*050a*/ 	.byte	0x04
	.zero		1


	//   ....[66]....
        /*050c*/ 	.word	0x00003730
        /*0510*/ 	.word	0x00000000
        /*0514*/ 	.word	0x00000118
        /*0518*/ 	.short	0x010a
        /*051a*/ 	.byte	0xff
	.zero		1


	//   ....[67]....
        /*051c*/ 	.word	0x00003cc0
        /*0520*/ 	.word	0x000000ff
        /*0524*/ 	.word	0x00000110
        /*0528*/ 	.short	0x010a
        /*052a*/ 	.byte	0x14
	.zero		1


	//   ....[68]....
        /*052c*/ 	.word	0x00003d70
        /*0530*/ 	.word	0x000000ff
        /*0534*/ 	.word	0x00000000
        /*0538*/ 	.short	0x0101
        /*053a*/ 	.byte	0x22
	.zero		1


	//   ....[69]....
        /*053c*/ 	.word	0x00003d80
        /*0540*/ 	.word	0x000000ff
        /*0544*/ 	.word	0x00000130
        /*0548*/ 	.short	0x010a
        /*054a*/ 	.byte	0x19
	.zero		1


	//   ....[70]....
        /*054c*/ 	.word	0x00003e30
        /*0550*/ 	.word	0x000000ff
        /*0554*/ 	.word	0x00000000
        /*0558*/ 	.short	0x010a
        /*055a*/ 	.byte	0x04
	.zero		1


	//   ....[71]....
        /*055c*/ 	.word	0x00003e80
        /*0560*/ 	.word	0x000000ff
        /*0564*/ 	.word	0x00000000
        /*0568*/ 	.short	0x010a
        /*056a*/ 	.byte	0x12
	.zero		1


	//   ....[72]....
        /*056c*/ 	.word	0x00003fd0
        /*0570*/ 	.word	0x000000ff
        /*0574*/ 	.word	0x00000000
        /*0578*/ 	.short	0x010a
        /*057a*/ 	.byte	0x05
	.zero		1


	//   ....[73]....
        /*057c*/ 	.word	0x000042d0
        /*0580*/ 	.word	0x000000ff
        /*0584*/ 	.word	0x00000000
        /*0588*/ 	.short	0x010a
        /*058a*/ 	.byte	0x04
	.zero		1


	//   ....[74]....
        /*058c*/ 	.word	0x00004360
        /*0590*/ 	.word	0x000000ff
        /*0594*/ 	.word	0x00000000
        /*0598*/ 	.short	0x010a
        /*059a*/ 	.byte	0x04
	.zero		1


	//   ....[75]....
        /*059c*/ 	.word	0x000048b0
        /*05a0*/ 	.word	0x000000ff
        /*05a4*/ 	.word	0x00000110
        /*05a8*/ 	.short	0x010a
        /*05aa*/ 	.byte	0x18
	.zero		1


	//   ....[76]....
        /*05ac*/ 	.word	0x00004950
        /*05b0*/ 	.word	0x000000ff
        /*05b4*/ 	.word	0x00000000
        /*05b8*/ 	.short	0x0101
        /*05ba*/ 	.byte	0x1f
	.zero		1


	//   ....[77]....
        /*05bc*/ 	.word	0x00004e90
        /*05c0*/ 	.word	0x000000ff
        /*05c4*/ 	.word	0x00000108
        /*05c8*/ 	.short	0x010a
        /*05ca*/ 	.byte	0x18
	.zero		1


	//   ....[78]....
        /*05cc*/ 	.word	0x00005080
        /*05d0*/ 	.word	0x000000ff
        /*05d4*/ 	.word	0x000000e8
        /*05d8*/ 	.short	0x010a
        /*05da*/ 	.byte	0x07
	.zero		1


	//   ....[79]....
        /*05dc*/ 	.word	0x000053e0
        /*05e0*/ 	.word	0x000000ff
        /*05e4*/ 	.word	0x000000d0
        /*05e8*/ 	.short	0x010b
        /*05ea*/ 	.byte	0x07
	.zero		1


	//   ....[80]....
        /*05ec*/ 	.word	0x000053f0
        /*05f0*/ 	.word	0x000000ff
        /*05f4*/ 	.word	0x00000000
        /*05f8*/ 	.short	0x0101
        /*05fa*/ 	.byte	0x06
	.zero		1


	//   ....[81]....
        /*05fc*/ 	.word	0x00005400
        /*0600*/ 	.word	0x000000ff
        /*0604*/ 	.word	0x000000e8
        /*0608*/ 	.short	0x010a
        /*060a*/ 	.byte	0x04
	.zero		1


	//   ....[82]....
        /*060c*/ 	.word	0x00005630
        /*0610*/ 	.word	0x000000ff
        /*0614*/ 	.word	0x000000d0
        /*0618*/ 	.short	0x010b
        /*061a*/ 	.byte	0x04
	.zero		1


	//   ....[83]....
        /*061c*/ 	.word	0x00005640
        /*0620*/ 	.word	0x000000ff
        /*0624*/ 	.word	0x00000000
        /*0628*/ 	.short	0x0101
        /*062a*/ 	.byte	0x05
	.zero		1


	//   ....[84]....
        /*062c*/ 	.word	0x00005690
        /*0630*/ 	.word	0x000000ff
        /*0634*/ 	.word	0x00000000
        /*0638*/ 	.short	0x010a
        /*063a*/ 	.byte	0x04
	.zero		1


	//   ....[85]....
        /*063c*/ 	.word	0x00005720
        /*0640*/ 	.word	0x000000ff
        /*0644*/ 	.word	0x00000000
        /*0648*/ 	.short	0x010a
        /*064a*/ 	.byte	0x05
	.zero		1


	//   ....[86]....
        /*064c*/ 	.word	0x000057c0
        /*0650*/ 	.word	0x00000000
        /*0654*/ 	.word	0x00000000
        /*0658*/ 	.short	0x010a
        /*065a*/ 	.byte	0xff
	.zero		1


	//   ....[87]....
        /*065c*/ 	.word	0x00005b30
        /*0660*/ 	.word	0x000000ff
        /*0664*/ 	.word	0x00000110
        /*0668*/ 	.short	0x010a
        /*066a*/ 	.byte	0x31
	.zero		1


	//   ....[88]....
        /*066c*/ 	.word	0x00005c00
        /*0670*/ 	.word	0x000000ff
        /*0674*/ 	.word	0x00000000
        /*0678*/ 	.short	0x0101
        /*067a*/ 	.byte	0x04
	.zero		1


	//   ....[89]....
        /*067c*/ 	.word	0x00006850
        /*0680*/ 	.word	0x00000000
        /*0684*/ 	.word	0x000000d0
        /*0688*/ 	.short	0x010a
        /*068a*/ 	.byte	0xff
	.zero		1


	//   ....[90]....
        /*068c*/ 	.word	0x00006940
        /*0690*/ 	.word	0x0000001b
        /*0694*/ 	.word	0x00000120
        /*0698*/ 	.short	0x010a
        /*069a*/ 	.byte	0xff
	.zero		1


	//   ....[91]....
        /*069c*/ 	.word	0x00006aa0
        /*06a0*/ 	.word	0x00000000
        /*06a4*/ 	.word	0x000000d0
        /*06a8*/ 	.short	0x010a
        /*06aa*/ 	.byte	0xff
	.zero		1


	//   ....[92]....
        /*06ac*/ 	.word	0x00006c30
        /*06b0*/ 	.word	0x0000001b
        /*06b4*/ 	.word	0x00000120
        /*06b8*/ 	.short	0x010a
        /*06ba*/ 	.byte	0xff
	.zero		1


	//   ....[93]....
        /*06bc*/ 	.word	0x00007430
        /*06c0*/ 	.word	0x00000000
        /*06c4*/ 	.word	0x00000000
        /*06c8*/ 	.short	0x0101
        /*06ca*/ 	.byte	0xff
	.zero		1


	//   ....[94]....
        /*06cc*/ 	.word	0x00007440
        /*06d0*/ 	.word	0x00000003
        /*06d4*/ 	.word	0x000000d0
        /*06d8*/ 	.short	0x010a
        /*06da*/ 	.byte	0xff
	.zero		1


	//   ....[95]....
        /*06dc*/ 	.word	0x00007500
        /*06e0*/ 	.word	0x00000003
        /*06e4*/ 	.word	0x000000d0
        /*06e8*/ 	.short	0x010a
        /*06ea*/ 	.byte	0xff
	.zero		1


	//   ....[96]....
        /*06ec*/ 	.word	0x00007930
        /*06f0*/ 	.word	0x000000ff
        /*06f4*/ 	.word	0x00000000
        /*06f8*/ 	.short	0x0101
        /*06fa*/ 	.byte	0x04
	.zero		1


	//   ....[97]....
        /*06fc*/ 	.word	0x00007e30
        /*0700*/ 	.word	0x00000000
        /*0704*/ 	.word	0x00000000
        /*0708*/ 	.short	0x0101
        /*070a*/ 	.byte	0xff
	.zero		1


	//   ....[98]....
        /*070c*/ 	.word	0x000080c0
        /*0710*/ 	.word	0x000000ff
        /*0714*/ 	.word	0x00000000
        /*0718*/ 	.short	0x0101
        /*071a*/ 	.byte	0x04
	.zero		1


	//   ....[99]....
        /*071c*/ 	.word	0x000080f0
        /*0720*/ 	.word	0x00000000
        /*0724*/ 	.word	0x00000068
        /*0728*/ 	.short	0x010a
        /*072a*/ 	.byte	0xff
	.zero		1


	//   ....[100]....
        /*072c*/ 	.word	0x00008150
        /*0730*/ 	.word	0x00000000
        /*0734*/ 	.word	0x00000068
        /*0738*/ 	.short	0x010a
        /*073a*/ 	.byte	0xff
	.zero		1


	//   ....[101]....
        /*073c*/ 	.word	0x000081b0
        /*0740*/ 	.word	0x00000000
        /*0744*/ 	.word	0x00000110
        /*0748*/ 	.short	0x010a
        /*074a*/ 	.byte	0xff
	.zero		1


	//   ....[102]....
        /*074c*/ 	.word	0x00008210
        /*0750*/ 	.word	0x00000000
        /*0754*/ 	.word	0x00000000
        /*0758*/ 	.short	0x010a
        /*075a*/ 	.byte	0xff
	.zero		1


	//   ....[103]....
        /*075c*/ 	.word	0x00008270
        /*0760*/ 	.word	0x00000000
        /*0764*/ 	.word	0x00000000
        /*0768*/ 	.short	0x010a
        /*076a*/ 	.byte	0xff
	.zero		1


	//   ....[104]....
        /*076c*/ 	.word	0x000082d0
        /*0770*/ 	.word	0x00000000
        /*0774*/ 	.word	0x00000000
        /*0778*/ 	.short	0x010a
        /*077a*/ 	.byte	0xff
	.zero		1


	//   ....[105]....
        /*077c*/ 	.word	0x00008330
        /*0780*/ 	.word	0x00000000
        /*0784*/ 	.word	0x00000000
        /*0788*/ 	.short	0x010a
        /*078a*/ 	.byte	0xff
	.zero		1


	//   ....[106]....
        /*078c*/ 	.word	0x00008390
        /*0790*/ 	.word	0x00000000
        /*0794*/ 	.word	0x00000000
        /*0798*/ 	.short	0x010a
        /*079a*/ 	.byte	0xff
	.zero		1


	//   ....[107]....
        /*079c*/ 	.word	0x000083f0
        /*07a0*/ 	.word	0x00000000
        /*07a4*/ 	.word	0x00000000
        /*07a8*/ 	.short	0x010a
        /*07aa*/ 	.byte	0xff
	.zero		1


	//   ....[108]....
        /*07ac*/ 	.word	0x00008450
        /*07b0*/ 	.word	0x00000000
        /*07b4*/ 	.word	0x00000000
        /*07b8*/ 	.short	0x010a
        /*07ba*/ 	.byte	0xff
	.zero		1


	//   ....[109]....
        /*07bc*/ 	.word	0x000084b0
        /*07c0*/ 	.word	0x00000000
        /*07c4*/ 	.word	0x00000000
        /*07c8*/ 	.short	0x010a
        /*07ca*/ 	.byte	0xff
	.zero		1


	//   ....[110]....
        /*07cc*/ 	.word	0x00008510
        /*07d0*/ 	.word	0x00000000
        /*07d4*/ 	.word	0x00000000
        /*07d8*/ 	.short	0x010a
        /*07da*/ 	.byte	0xff
	.zero		1


	//   ....[111]....
        /*07dc*/ 	.word	0x00008570
        /*07e0*/ 	.word	0x00000000
        /*07e4*/ 	.word	0x00000000
        /*07e8*/ 	.short	0x010a
        /*07ea*/ 	.byte	0xff
	.zero		1


	//   ....[112]....
        /*07ec*/ 	.word	0x000085d0
        /*07f0*/ 	.word	0x00000000
        /*07f4*/ 	.word	0x00000000
        /*07f8*/ 	.short	0x010a
        /*07fa*/ 	.byte	0xff
	.zero		1


	//   ....[113]....
        /*07fc*/ 	.word	0x00008630
        /*0800*/ 	.word	0x00000000
        /*0804*/ 	.word	0x00000000
        /*0808*/ 	.short	0x010a
        /*080a*/ 	.byte	0xff
	.zero		1


	//   ....[114]....
        /*080c*/ 	.word	0x00008690
        /*0810*/ 	.word	0x00000004
        /*0814*/ 	.word	0x00000118
        /*0818*/ 	.short	0x010a
        /*081a*/ 	.byte	0xff
	.zero		1


	//   ....[115]....
        /*081c*/ 	.word	0x000086f0
        /*0820*/ 	.word	0x00000004
        /*0824*/ 	.word	0x00000110
        /*0828*/ 	.short	0x010a
        /*082a*/ 	.byte	0xff
	.zero		1


	//   ....[116]....
        /*082c*/ 	.word	0x00008750
        /*0830*/ 	.word	0x00000000
        /*0834*/ 	.word	0x00000110
        /*0838*/ 	.short	0x010a
        /*083a*/ 	.byte	0xff
	.zero		1


	//   ....[117]....
        /*083c*/ 	.word	0x000087b0
        /*0840*/ 	.word	0x00000004
        /*0844*/ 	.word	0x00000130
        /*0848*/ 	.short	0x010a
        /*084a*/ 	.byte	0xff
	.zero		1


	//   ....[118]....
        /*084c*/ 	.word	0x00008810
        /*0850*/ 	.word	0x00000000
        /*0854*/ 	.word	0x00000000
        /*0858*/ 	.short	0x010a
        /*085a*/ 	.byte	0xff
	.zero		1


	//   ....[119]....
        /*085c*/ 	.word	0x00008870
        /*0860*/ 	.word	0x00000000
        /*0864*/ 	.word	0x00000000
        /*0868*/ 	.short	0x010a
        /*086a*/ 	.byte	0xff
	.zero		1


	//   ....[120]....
        /*086c*/ 	.word	0x000088d0
        /*0870*/ 	.word	0x00000000
        /*0874*/ 	.word	0x00000000
        /*0878*/ 	.short	0x010a
        /*087a*/ 	.byte	0xff
	.zero		1


	//   ....[121]....
        /*087c*/ 	.word	0x00008930
        /*0880*/ 	.word	0x00000000
        /*0884*/ 	.word	0x00000110
        /*0888*/ 	.short	0x010a
        /*088a*/ 	.byte	0xff
	.zero		1


	//   ....[122]....
        /*088c*/ 	.word	0x00008990
        /*0890*/ 	.word	0x00000000
        /*0894*/ 	.word	0x00000108
        /*0898*/ 	.short	0x010a
        /*089a*/ 	.byte	0xff
	.zero		1


	//   ....[123]....
        /*089c*/ 	.word	0x000089f0
        /*08a0*/ 	.word	0x00000002
        /*08a4*/ 	.word	0x000000e8
        /*08a8*/ 	.short	0x010a
        /*08aa*/ 	.byte	0xff
	.zero		1


	//   ....[124]....
        /*08ac*/ 	.word	0x00008a50
        /*08b0*/ 	.word	0x00000000
        /*08b4*/ 	.word	0x000000e8
        /*08b8*/ 	.short	0x010a
        /*08ba*/ 	.byte	0xff
	.zero		1


	//   ....[125]....
        /*08bc*/ 	.word	0x00008ab0
        /*08c0*/ 	.word	0x00000000
        /*08c4*/ 	.word	0x00000000
        /*08c8*/ 	.short	0x010a
        /*08ca*/ 	.byte	0xff
	.zero		1


	//   ....[126]....
        /*08cc*/ 	.word	0x00008b10
        /*08d0*/ 	.word	0x00000000
        /*08d4*/ 	.word	0x00000000
        /*08d8*/ 	.short	0x010a
        /*08da*/ 	.byte	0xff
	.zero		1


	//   ....[127]....
        /*08dc*/ 	.word	0x00008b70
        /*08e0*/ 	.word	0x00000000
        /*08e4*/ 	.word	0x00000110
        /*08e8*/ 	.short	0x010a
        /*08ea*/ 	.byte	0xff
	.zero		1


	//   ....[128]....
        /*08ec*/ 	.word	0x00008bc0
        /*08f0*/ 	.word	0x00000000
        /*08f4*/ 	.word	0x000000d0
        /*08f8*/ 	.short	0x010a
        /*08fa*/ 	.byte	0xff
	.zero		1


	//   ....[129]....
        /*08fc*/ 	.word	0x00008c10
        /*0900*/ 	.word	0x0000001b
        /*0904*/ 	.word	0x00000120
        /*0908*/ 	.short	0x010a
        /*090a*/ 	.byte	0xff
	.zero		1


	//   ....[130]....
        /*090c*/ 	.word	0x00008c60
        /*0910*/ 	.word	0x00000003
        /*0914*/ 	.word	0x000000d0
        /*0918*/ 	.short	0x010a
        /*091a*/ 	.byte	0xff
	.zero		1


	//----- nvinfo : EIATTR_NUM_MBARRIERS
	.align		4
.L_47:
        /*091c*/ 	.byte	0x03, 0x38
        /*091e*/ 	.short	0x0028


	//----- nvinfo : EIATTR_EXIT_INSTR_OFFSETS
	.align		4
        /*0920*/ 	.byte	0x04, 0x1c
        /*0922*/ 	.short	(.L_49 - .L_48)


	//   ....[0]....
.L_48:
        /*0924*/ 	.word	0x00003450


	//   ....[1]....
        /*0928*/ 	.word	0x00003700


	//   ....[2]....
        /*092c*/ 	.word	0x00003760


	//   ....[3]....
        /*0930*/ 	.word	0x000045d0


	//   ....[4]....
        /*0934*/ 	.word	0x000057f0


	//   ....[5]....
        /*0938*/ 	.word	0x00005830


	//   ....[6]....
        /*093c*/ 	.word	0x00007fa0


	//   ....[7]....
        /*0940*/ 	.word	0x00008020


	//   ....[8]....
        /*0944*/ 	.word	0x00008050


	//   ....[9]....
        /*0948*/ 	.word	0x000080d0


	//----- nvinfo : EIATTR_MAX_THREADS
	.align		4
.L_49:
        /*094c*/ 	.byte	0x04, 0x05
        /*094e*/ 	.short	(.L_51 - .L_50)
.L_50:
        /*0950*/ 	.word	0x00000100
        /*0954*/ 	.word	0x00000001
        /*0958*/ 	.word	0x00000001


	//----- nvinfo : EIATTR_CRS_STACK_SIZE
	.align		4
.L_51:
        /*095c*/ 	.byte	0x04, 0x1e
        /*095e*/ 	.short	(.L_53 - .L_52)
.L_52:
        /*0960*/ 	.word	0x00000000


	//----- nvinfo : EIATTR_CBANK_PARAM_SIZE
	.align		4
.L_53:
        /*0964*/ 	.byte	0x03, 0x19
        /*0966*/ 	.short	0x0900


	//----- nvinfo : EIATTR_PARAM_CBANK
	.align		4
        /*0968*/ 	.byte	0x04, 0x0a
        /*096a*/ 	.short	(.L_55 - .L_54)
	.align		4
.L_54:
        /*096c*/ 	.word	index@(.nv.constant0._ZN7cutlass13device_kernelINS_4conv6kernel13ConvUniversalINS1_16ConvProblemShapeILNS1_8OperatorE0ELi3EEENS1_10collective14CollectiveConvINS1_47MainloopSm100TmaUmmaWarpSpecializedImplicitGemmILS5_0ELi13ELi3ELi1ELi2EN4cute5tupleIJNSA_1CILi2EEENSC_ILi1EEESE_EEEEENSB_IJNSC_ILi64EEESH_NSB_IJSH_EEEEEENS_6half_tESK_NSA_8TiledMMAINSA_8MMA_AtomIJNSA_20SM100_MMA_F16BF16_SSISK_SK_fLi64ELi64ELNSA_4UMMA5MajorE0ELSP_0ELNSO_7ScaleInE0ELSQ_0EEEEEENSA_6LayoutINSB_IJSE_SE_SE_EEENSB_IJNSC_ILi0EEESV_SV_EEEEENSB_IJNSA_10UnderscoreESY_SY_EEEEENS7_6detail27Sm100ImplicitGemmTileTraitsINSA_20SM90_TMA_LOAD_IM2COLENSA_14ComposedLayoutINSA_7SwizzleILi3ELi4ELi3EEENSA_18smem_ptr_flag_bitsILi16EEENST_INSB_IJNSC_ILi8EEESH_EEENSB_IJSH_SE_EEEEEEEvEENS12_INSA_23SM90_TMA_LOAD_MULTICASTES1D_vEEEENS_8epilogue10collective18CollectiveEpilogueINS1I_23Sm100TmaWarpSpecializedILi3ELi2ELi16ELb1ELb0EEEJSJ_NSB_IJNST_ISH_SE_EENST_INSC_ILi32EEESE_EEEEESK_NSB_IJNSB_IJllllEEESE_SV_EEESK_S1S_NS1I_6fusion15FusionCallbacksIS1M_NS1T_17LinearCombinationISK_fSK_fLNS_15FloatRoundStyleE2EEESJ_S1Q_JEEENSA_5SM1004TMEM4LOAD26SM100_TMEM_LOAD_16dp256b4xES13_NS14_INS15_ILi2ELi4ELi3EEES18_NST_INSB_IJS19_S1O_EEENSB_IJS1O_SE_EEEEEEENSA_17SM75_U32x4_LDSM_NENSA_21SM90_TMA_STORE_IM2COLES27_NSA_17SM90_U32x4_STSM_NENSA_39AutoVectorizingCopyWithAssumedAlignmentILi128EEEEEEvvEEEEvNT_6ParamsE)
        /*0970*/ 	.short	0x0380
        /*0972*/ 	.short	0x0900


	//----- nvinfo : EIATTR_SW_WAR
	.align		4
.L_55:
        /*0974*/ 	.byte	0x04, 0x36
        /*0976*/ 	.short	(.L_57 - .L_56)
.L_56:
        /*0978*/ 	.word	0x00000008
.L_57:


//--------------------- .nv.callgraph             --------------------------
	.section	.nv.callgraph,"",@"SHT_CUDA_CALLGRAPH"
	.align	4
	.sectionentsize	8
	.align		4
        /*0000*/ 	.word	0x00000000
	.align		4
        /*0004*/ 	.word	0xffffffff
	.align		4
        /*0008*/ 	.word	index@(_ZN7cutlass13device_kernelINS_4conv6kernel13ConvUniversalINS1_16ConvProblemShapeILNS1_8OperatorE0ELi3EEENS1_10collective14CollectiveConvINS1_47MainloopSm100TmaUmmaWarpSpecializedImplicitGemmILS5_0ELi13ELi3ELi1ELi2EN4cute5tupleIJNSA_1CILi2EEENSC_ILi1EEESE_EEEEENSB_IJNSC_ILi64EEESH_NSB_IJSH_EEEEEENS_6half_tESK_NSA_8TiledMMAINSA_8MMA_AtomIJNSA_20SM100_MMA_F16BF16_SSISK_SK_fLi64ELi64ELNSA_4UMMA5MajorE0ELSP_0ELNSO_7ScaleInE0ELSQ_0EEEEEENSA_6LayoutINSB_IJSE_SE_SE_EEENSB_IJNSC_ILi0EEESV_SV_EEEEENSB_IJNSA_10UnderscoreESY_SY_EEEEENS7_6detail27Sm100ImplicitGemmTileTraitsINSA_20SM90_TMA_LOAD_IM2COLENSA_14ComposedLayoutINSA_7SwizzleILi3ELi4ELi3EEENSA_18smem_ptr_flag_bitsILi16EEENST_INSB_IJNSC_ILi8EEESH_EEENSB_IJSH_SE_EEEEEEEvEENS12_INSA_23SM90_TMA_LOAD_MULTICASTES1D_vEEEENS_8epilogue10collective18CollectiveEpilogueINS1I_23Sm100TmaWarpSpecializedILi3ELi2ELi16ELb1ELb0EEEJSJ_NSB_IJNST_ISH_SE_EENST_INSC_ILi32EEESE_EEEEESK_NSB_IJNSB_IJllllEEESE_SV_EEESK_S1S_NS1I_6fusion15FusionCallbacksIS1M_NS1T_17LinearCombinationISK_fSK_fLNS_15FloatRoundStyleE2EEESJ_S1Q_JEEENSA_5SM1004TMEM4LOAD26SM100_TMEM_LOAD_16dp256b4xES13_NS14_INS15_ILi2ELi4ELi3EEES18_NST_INSB_IJS19_S1O_EEENSB_IJS1O_SE_EEEEEEENSA_17SM75_U32x4_LDSM_NENSA_21SM90_TMA_STORE_IM2COLES27_NSA_17SM90_U32x4_STSM_NENSA_39AutoVectorizingCopyWithAssumedAlignmentILi128EEEEEEvvEEEEvNT_6ParamsE)
	.align		4
        /*000c*/ 	.word	index@(__assertfail)
	.align		4
        /*0010*/ 	.word	0x00000000
	.align		4
        /*0014*/ 	.word	0xfffffffe
	.align		4
        /*0018*/ 	.word	0x00000000
	.align		4
        /*001c*/ 	.word	0xfffffffd
	.align		4
        /*0020*/ 	.word	0x00000000
	.align		4
        /*0024*/ 	.word	0xfffffffc


//--------------------- .nv.constant4             --------------------------
	.section	.nv.constant4,"a",@progbits
	.align	8
	.align		8
.nv.constant4:
        /*0000*/ 	.dword	__assertfail
	.align		8
        /*0008*/ 	.dword	__unnamed_1
	.align		8
        /*0010*/ 	.dword	__unnamed_2
	.align		8
        /*0018*/ 	.dword	_ZN39_INTERNAL_6eb20fcf_4_k_cu_44660fd8_32574cuda3std3__45__cpo5beginE
	.align		8
        /*0020*/ 	.dword	_ZN39_INTERNAL_6eb20fcf_4_k_cu_44660fd8_32574cuda3std3__45__cpo3endE
	.align		8
        /*0028*/ 	.dword	_ZN39_INTERNAL_6eb20fcf_4_k_cu_44660fd8_32574cuda3std3__45__cpo6cbeginE
	.align		8
        /*0030*/ 	.dword	_ZN39_INTERNAL_6eb20fcf_4_k_cu_44660fd8_32574cuda3std3__45__cpo4cendE
	.align		8
        /*0038*/ 	.dword	_ZN39_INTERNAL_6eb20fcf_4_k_cu_44660fd8_32574cuda3std3__441_GLOBAL__N__6eb20fcf_4_k_cu_44660fd8_32576ignoreE
	.align		8
        /*0040*/ 	.dword	_ZN39_INTERNAL_6eb20fcf_4_k_cu_44660fd8_32574cuda3std3__419piecewise_constructE
	.align		8
        /*0048*/ 	.dword	_ZN39_INTERNAL_6eb20fcf_4_k_cu_44660fd8_32574cuda3std3__48in_placeE
	.align		8
        /*0050*/ 	.dword	_ZN39_INTERNAL_6eb20fcf_4_k_cu_44660fd8_32574cuda3std6ranges3__45__cpo4swapE
	.align		8
        /*0058*/ 	.dword	_ZN39_INTERNAL_6eb20fcf_4_k_cu_44660fd8_32574cuda3std6ranges3__45__cpo9iter_moveE
	.align		8
        /*0060*/ 	.dword	_ZN39_INTERNAL_6eb20fcf_4_k_cu_44660fd8_32574cute7productE
	.align		8
        /*0068*/ 	.dword	_ZN39_INTERNAL_6eb20fcf_4_k_cu_44660fd8_32574cute1_E
	.align		8
        /*0070*/ 	.dword	$str$27
	.align		8
        /*0078*/ 	.dword	$str$28
	.align		8
        /*0080*/ 	.dword	$str$29
	.align		8
        /*0088*/ 	.dword	$str$30


//--------------------- .text._ZN7cutlass13device_kernelINS_4conv6kernel13ConvUniversalINS1_16ConvProblemShapeILNS1_8OperatorE0ELi3EEENS1_10collective14CollectiveConvINS1_47MainloopSm100TmaUmmaWarpSpecializedImplicitGemmILS5_0ELi13ELi3ELi1ELi2EN4cute5tupleIJNSA_1CILi2EEENSC_ILi1EEESE_EEEEENSB_IJNSC_ILi64EEESH_NSB_IJSH_EEEEEENS_6half_tESK_NSA_8TiledMMAINSA_8MMA_AtomIJNSA_20SM100_MMA_F16BF16_SSISK_SK_fLi64ELi64ELNSA_4UMMA5MajorE0ELSP_0ELNSO_7ScaleInE0ELSQ_0EEEEEENSA_6LayoutINSB_IJSE_SE_SE_EEENSB_IJNSC_ILi0EEESV_SV_EEEEENSB_IJNSA_10UnderscoreESY_SY_EEEEENS7_6detail27Sm100ImplicitGemmTileTraitsINSA_20SM90_TMA_LOAD_IM2COLENSA_14ComposedLayoutINSA_7SwizzleILi3ELi4ELi3EEENSA_18smem_ptr_flag_bitsILi16EEENST_INSB_IJNSC_ILi8EEESH_EEENSB_IJSH_SE_EEEEEEEvEENS12_INSA_23SM90_TMA_LOAD_MULTICASTES1D_vEEEENS_8epilogue10collective18CollectiveEpilogueINS1I_23Sm100TmaWarpSpecializedILi3ELi2ELi16ELb1ELb0EEEJSJ_NSB_IJNST_ISH_SE_EENST_INSC_ILi32EEESE_EEEEESK_NSB_IJNSB_IJllllEEESE_SV_EEESK_S1S_NS1I_6fusion15FusionCallbacksIS1M_NS1T_17LinearCombinationISK_fSK_fLNS_15FloatRoundStyleE2EEESJ_S1Q_JEEENSA_5SM1004TMEM4LOAD26SM100_TMEM_LOAD_16dp256b4xES13_NS14_INS15_ILi2ELi4ELi3EEES18_NST_INSB_IJS19_S1O_EEENSB_IJS1O_SE_EEEEEEENSA_17SM75_U32x4_LDSM_NENSA_21SM90_TMA_STORE_IM2COLES27_NSA_17SM90_U32x4_STSM_NENSA_39AutoVectorizingCopyWithAssumedAlignmentILi128EEEEEEvvEEEEvNT_6ParamsE --------------------------
	.section	.text._ZN7cutlass13device_kernelINS_4conv6kernel13ConvUniversalINS1_16ConvProblemShapeILNS1_8OperatorE0ELi3EEENS1_10collective14CollectiveConvINS1_47MainloopSm100TmaUmmaWarpSpecializedImplicitGemmILS5_0ELi13ELi3ELi1ELi2EN4cute5tupleIJNSA_1CILi2EEENSC_ILi1EEESE_EEEEENSB_IJNSC_ILi64EEESH_NSB_IJSH_EEEEEENS_6half_tESK_NSA_8TiledMMAINSA_8MMA_AtomIJNSA_20SM100_MMA_F16BF16_SSISK_SK_fLi64ELi64ELNSA_4UMMA5MajorE0ELSP_0ELNSO_7ScaleInE0ELSQ_0EEEEEENSA_6LayoutINSB_IJSE_SE_SE_EEENSB_IJNSC_ILi0EEESV_SV_EEEEENSB_IJNSA_10UnderscoreESY_SY_EEEEENS7_6detail27Sm100ImplicitGemmTileTraitsINSA_20SM90_TMA_LOAD_IM2COLENSA_14ComposedLayoutINSA_7SwizzleILi3ELi4ELi3EEENSA_18smem_ptr_flag_bitsILi16EEENST_INSB_IJNSC_ILi8EEESH_EEENSB_IJSH_SE_EEEEEEEvEENS12_INSA_23SM90_TMA_LOAD_MULTICASTES1D_vEEEENS_8epilogue10collective18CollectiveEpilogueINS1I_23Sm100TmaWarpSpecializedILi3ELi2ELi16ELb1ELb0EEEJSJ_NSB_IJNST_ISH_SE_EENST_INSC_ILi32EEESE_EEEEESK_NSB_IJNSB_IJllllEEESE_SV_EEESK_S1S_NS1I_6fusion15FusionCallbacksIS1M_NS1T_17LinearCombinationISK_fSK_fLNS_15FloatRoundStyleE2EEESJ_S1Q_JEEENSA_5SM1004TMEM4LOAD26SM100_TMEM_LOAD_16dp256b4xES13_NS14_INS15_ILi2ELi4ELi3EEES18_NST_INSB_IJS19_S1O_EEENSB_IJS1O_SE_EEEEEEENSA_17SM75_U32x4_LDSM_NENSA_21SM90_TMA_STORE_IM2COLES27_NSA_17SM90_U32x4_STSM_NENSA_39AutoVectorizingCopyWithAssumedAlignmentILi128EEEEEEvvEEEEvNT_6ParamsE,"ax",@progbits
	.align	128
.text._ZN7cutlass13device_kernelINS_4conv6kernel13ConvUniversalINS1_16ConvProblemShapeILNS1_8OperatorE0ELi3EEENS1_10collective14CollectiveConvINS1_47MainloopSm100TmaUmmaWarpSpecializedImplicitGemmILS5_0ELi13ELi3ELi1ELi2EN4cute5tupleIJNSA_1CILi2EEENSC_ILi1EEESE_EEEEENSB_IJNSC_ILi64EEESH_NSB_IJSH_EEEEEENS_6half_tESK_NSA_8TiledMMAINSA_8MMA_AtomIJNSA_20SM100_MMA_F16BF16_SSISK_SK_fLi64ELi64ELNSA_4UMMA5MajorE0ELSP_0ELNSO_7ScaleInE0ELSQ_0EEEEEENSA_6LayoutINSB_IJSE_SE_SE_EEENSB_IJNSC_ILi0EEESV_SV_EEEEENSB_IJNSA_10UnderscoreESY_SY_EEEEENS7_6detail27Sm100ImplicitGemmTileTraitsINSA_20SM90_TMA_LOAD_IM2COLENSA_14ComposedLayoutINSA_7SwizzleILi3ELi4ELi3EEENSA_18smem_ptr_flag_bitsILi16EEENST_INSB_IJNSC_ILi8EEESH_EEENSB_IJSH_SE_EEEEEEEvEENS12_INSA_23SM90_TMA_LOAD_MULTICASTES1D_vEEEENS_8epilogue10collective18CollectiveEpilogueINS1I_23Sm100TmaWarpSpecializedILi3ELi2ELi16ELb1ELb0EEEJSJ_NSB_IJNST_ISH_SE_EENST_INSC_ILi32EEESE_EEEEESK_NSB_IJNSB_IJllllEEESE_SV_EEESK_S1S_NS1I_6fusion15FusionCallbacksIS1M_NS1T_17LinearCombinationISK_fSK_fLNS_15FloatRoundStyleE2EEESJ_S1Q_JEEENSA_5SM1004TMEM4LOAD26SM100_TMEM_LOAD_16dp256b4xES13_NS14_INS15_ILi2ELi4ELi3EEES18_NST_INSB_IJS19_S1O_EEENSB_IJS1O_SE_EEEEEEENSA_17SM75_U32x4_LDSM_NENSA_21SM90_TMA_STORE_IM2COLES27_NSA_17SM90_U32x4_STSM_NENSA_39AutoVectorizingCopyWithAssumedAlignmentILi128EEEEEEvvEEEEvNT_6ParamsE:
        .type           _ZN7cutlass13device_kernelINS_4conv6kernel13ConvUniversalINS1_16ConvProblemShapeILNS1_8OperatorE0ELi3EEENS1_10collective14CollectiveConvINS1_47MainloopSm100TmaUmmaWarpSpecializedImplicitGemmILS5_0ELi13ELi3ELi1ELi2EN4cute5tupleIJNSA_1CILi2EEENSC_ILi1EEESE_EEEEENSB_IJNSC_ILi64EEESH_NSB_IJSH_EEEEEENS_6half_tESK_NSA_8TiledMMAINSA_8MMA_AtomIJNSA_20SM100_MMA_F16BF16_SSISK_SK_fLi64ELi64ELNSA_4UMMA5MajorE0ELSP_0ELNSO_7ScaleInE0ELSQ_0EEEEEENSA_6LayoutINSB_IJSE_SE_SE_EEENSB_IJNSC_ILi0EEESV_SV_EEEEENSB_IJNSA_10UnderscoreESY_SY_EEEEENS7_6detail27Sm100ImplicitGemmTileTraitsINSA_20SM90_TMA_LOAD_IM2COLENSA_14ComposedLayoutINSA_7SwizzleILi3ELi4ELi3EEENSA_18smem_ptr_flag_bitsILi16EEENST_INSB_IJNSC_ILi8EEESH_EEENSB_IJSH_SE_EEEEEEEvEENS12_INSA_23SM90_TMA_LOAD_MULTICASTES1D_vEEEENS_8epilogue10collective18CollectiveEpilogueINS1I_23Sm100TmaWarpSpecializedILi3ELi2ELi16ELb1ELb0EEEJSJ_NSB_IJNST_ISH_SE_EENST_INSC_ILi32EEESE_EEEEESK_NSB_IJNSB_IJllllEEESE_SV_EEESK_S1S_NS1I_6fusion15FusionCallbacksIS1M_NS1T_17LinearCombinationISK_fSK_fLNS_15FloatRoundStyleE2EEESJ_S1Q_JEEENSA_5SM1004TMEM4LOAD26SM100_TMEM_LOAD_16dp256b4xES13_NS14_INS15_ILi2ELi4ELi3EEES18_NST_INSB_IJS19_S1O_EEENSB_IJS1O_SE_EEEEEEENSA_17SM75_U32x4_LDSM_NENSA_21SM90_TMA_STORE_IM2COLES27_NSA_17SM90_U32x4_STSM_NENSA_39AutoVectorizingCopyWithAssumedAlignmentILi128EEEEEEvvEEEEvNT_6ParamsE,@function
        .size           _ZN7cutlass13device_kernelINS_4conv6kernel13ConvUniversalINS1_16ConvProblemShapeILNS1_8OperatorE0ELi3EEENS1_10collective14CollectiveConvINS1_47MainloopSm100TmaUmmaWarpSpecializedImplicitGemmILS5_0ELi13ELi3ELi1ELi2EN4cute5tupleIJNSA_1CILi2EEENSC_ILi1EEESE_EEEEENSB_IJNSC_ILi64EEESH_NSB_IJSH_EEEEEENS_6half_tESK_NSA_8TiledMMAINSA_8MMA_AtomIJNSA_20SM100_MMA_F16BF16_SSISK_SK_fLi64ELi64ELNSA_4UMMA5MajorE0ELSP_0ELNSO_7ScaleInE0ELSQ_0EEEEEENSA_6LayoutINSB_IJSE_SE_SE_EEENSB_IJNSC_ILi0EEESV_SV_EEEEENSB_IJNSA_10UnderscoreESY_SY_EEEEENS7_6detail27Sm100ImplicitGemmTileTraitsINSA_20SM90_TMA_LOAD_IM2COLENSA_14ComposedLayoutINSA_7SwizzleILi3ELi4ELi3EEENSA_18smem_ptr_flag_bitsILi16EEENST_INSB_IJNSC_ILi8EEESH_EEENSB_IJSH_SE_EEEEEEEvEENS12_INSA_23SM90_TMA_LOAD_MULTICASTES1D_vEEEENS_8epilogue10collective18CollectiveEpilogueINS1I_23Sm100TmaWarpSpecializedILi3ELi2ELi16ELb1ELb0EEEJSJ_NSB_IJNST_ISH_SE_EENST_INSC_ILi32EEESE_EEEEESK_NSB_IJNSB_IJllllEEESE_SV_EEESK_S1S_NS1I_6fusion15FusionCallbacksIS1M_NS1T_17LinearCombinationISK_fSK_fLNS_15FloatRoundStyleE2EEESJ_S1Q_JEEENSA_5SM1004TMEM4LOAD26SM100_TMEM_LOAD_16dp256b4xES13_NS14_INS15_ILi2ELi4ELi3EEES18_NST_INSB_IJS19_S1O_EEENSB_IJS1O_SE_EEEEEEENSA_17SM75_U32x4_LDSM_NENSA_21SM90_TMA_STORE_IM2COLES27_NSA_17SM90_U32x4_STSM_NENSA_39AutoVectorizingCopyWithAssumedAlignmentILi128EEEEEEvvEEEEvNT_6ParamsE,(.L_x_179 - _ZN7cutlass13device_kernelINS_4conv6kernel13ConvUniversalINS1_16ConvProblemShapeILNS1_8OperatorE0ELi3EEENS1_10collective14CollectiveConvINS1_47MainloopSm100TmaUmmaWarpSpecializedImplicitGemmILS5_0ELi13ELi3ELi1ELi2EN4cute5tupleIJNSA_1CILi2EEENSC_ILi1EEESE_EEEEENSB_IJNSC_ILi64EEESH_NSB_IJSH_EEEEEENS_6half_tESK_NSA_8TiledMMAINSA_8MMA_AtomIJNSA_20SM100_MMA_F16BF16_SSISK_SK_fLi64ELi64ELNSA_4UMMA5MajorE0ELSP_0ELNSO_7ScaleInE0ELSQ_0EEEEEENSA_6LayoutINSB_IJSE_SE_SE_EEENSB_IJNSC_ILi0EEESV_SV_EEEEENSB_IJNSA_10UnderscoreESY_SY_EEEEENS7_6detail27Sm100ImplicitGemmTileTraitsINSA_20SM90_TMA_LOAD_IM2COLENSA_14ComposedLayoutINSA_7SwizzleILi3ELi4ELi3EEENSA_18smem_ptr_flag_bitsILi16EEENST_INSB_IJNSC_ILi8EEESH_EEENSB_IJSH_SE_EEEEEEEvEENS12_INSA_23SM90_TMA_LOAD_MULTICASTES1D_vEEEENS_8epilogue10collective18CollectiveEpilogueINS1I_23Sm100TmaWarpSpecializedILi3ELi2ELi16ELb1ELb0EEEJSJ_NSB_IJNST_ISH_SE_EENST_INSC_ILi32EEESE_EEEEESK_NSB_IJNSB_IJllllEEESE_SV_EEESK_S1S_NS1I_6fusion15FusionCallbacksIS1M_NS1T_17LinearCombinationISK_fSK_fLNS_15FloatRoundStyleE2EEESJ_S1Q_JEEENSA_5SM1004TMEM4LOAD26SM100_TMEM_LOAD_16dp256b4xES13_NS14_INS15_ILi2ELi4ELi3EEES18_NST_INSB_IJS19_S1O_EEENSB_IJS1O_SE_EEEEEEENSA_17SM75_U32x4_LDSM_NENSA_21SM90_TMA_STORE_IM2COLES27_NSA_17SM90_U32x4_STSM_NENSA_39AutoVectorizingCopyWithAssumedAlignmentILi128EEEEEEvvEEEEvNT_6ParamsE)
        .other          _ZN7cutlass13device_kernelINS_4conv6kernel13ConvUniversalINS1_16ConvProblemShapeILNS1_8OperatorE0ELi3EEENS1_10collective14CollectiveConvINS1_47MainloopSm100TmaUmmaWarpSpecializedImplicitGemmILS5_0ELi13ELi3ELi1ELi2EN4cute5tupleIJNSA_1CILi2EEENSC_ILi1EEESE_EEEEENSB_IJNSC_ILi64EEESH_NSB_IJSH_EEEEEENS_6half_tESK_NSA_8TiledMMAINSA_8MMA_AtomIJNSA_20SM100_MMA_F16BF16_SSISK_SK_fLi64ELi64ELNSA_4UMMA5MajorE0ELSP_0ELNSO_7ScaleInE0ELSQ_0EEEEEENSA_6LayoutINSB_IJSE_SE_SE_EEENSB_IJNSC_ILi0EEESV_SV_EEEEENSB_IJNSA_10UnderscoreESY_SY_EEEEENS7_6detail27Sm100ImplicitGemmTileTraitsINSA_20SM90_TMA_LOAD_IM2COLENSA_14ComposedLayoutINSA_7SwizzleILi3ELi4ELi3EEENSA_18smem_ptr_flag_bitsILi16EEENST_INSB_IJNSC_ILi8EEESH_EEENSB_IJSH_SE_EEEEEEEvEENS12_INSA_23SM90_TMA_LOAD_MULTICASTES1D_vEEEENS_8epilogue10collective18CollectiveEpilogueINS1I_23Sm100TmaWarpSpecializedILi3ELi2ELi16ELb1ELb0EEEJSJ_NSB_IJNST_ISH_SE_EENST_INSC_ILi32EEESE_EEEEESK_NSB_IJNSB_IJllllEEESE_SV_EEESK_S1S_NS1I_6fusion15FusionCallbacksIS1M_NS1T_17LinearCombinationISK_fSK_fLNS_15FloatRoundStyleE2EEESJ_S1Q_JEEENSA_5SM1004TMEM4LOAD26SM100_TMEM_LOAD_16dp256b4xES13_NS14_INS15_ILi2ELi4ELi3EEES18_NST_INSB_IJS19_S1O_EEENSB_IJS1O_SE_EEEEEEENSA_17SM75_U32x4_LDSM_NENSA_21SM90_TMA_STORE_IM2COLES27_NSA_17SM90_U32x4_STSM_NENSA_39AutoVectorizingCopyWithAssumedAlignmentILi128EEEEEEvvEEEEvNT_6ParamsE,@"STO_CUDA_ENTRY STV_DEFAULT"
_ZN7cutlass13device_kernelINS_4conv6kernel13ConvUniversalINS1_16ConvProblemShapeILNS1_8OperatorE0ELi3EEENS1_10collective14CollectiveConvINS1_47MainloopSm100TmaUmmaWarpSpecializedImplicitGemmILS5_0ELi13ELi3ELi1ELi2EN4cute5tupleIJNSA_1CILi2EEENSC_ILi1EEESE_EEEEENSB_IJNSC_ILi64EEESH_NSB_IJSH_EEEEEENS_6half_tESK_NSA_8TiledMMAINSA_8MMA_AtomIJNSA_20SM100_MMA_F16BF16_SSISK_SK_fLi64ELi64ELNSA_4UMMA5MajorE0ELSP_0ELNSO_7ScaleInE0ELSQ_0EEEEEENSA_6LayoutINSB_IJSE_SE_SE_EEENSB_IJNSC_ILi0EEESV_SV_EEEEENSB_IJNSA_10UnderscoreESY_SY_EEEEENS7_6detail27Sm100ImplicitGemmTileTraitsINSA_20SM90_TMA_LOAD_IM2COLENSA_14ComposedLayoutINSA_7SwizzleILi3ELi4ELi3EEENSA_18smem_ptr_flag_bitsILi16EEENST_INSB_IJNSC_ILi8EEESH_EEENSB_IJSH_SE_EEEEEEEvEENS12_INSA_23SM90_TMA_LOAD_MULTICASTES1D_vEEEENS_8epilogue10collective18CollectiveEpilogueINS1I_23Sm100TmaWarpSpecializedILi3ELi2ELi16ELb1ELb0EEEJSJ_NSB_IJNST_ISH_SE_EENST_INSC_ILi32EEESE_EEEEESK_NSB_IJNSB_IJllllEEESE_SV_EEESK_S1S_NS1I_6fusion15FusionCallbacksIS1M_NS1T_17LinearCombinationISK_fSK_fLNS_15FloatRoundStyleE2EEESJ_S1Q_JEEENSA_5SM1004TMEM4LOAD26SM100_TMEM_LOAD_16dp256b4xES13_NS14_INS15_ILi2ELi4ELi3EEES18_NST_INSB_IJS19_S1O_EEENSB_IJS1O_SE_EEEEEEENSA_17SM75_U32x4_LDSM_NENSA_21SM90_TMA_STORE_IM2COLES27_NSA_17SM90_U32x4_STSM_NENSA_39AutoVectorizingCopyWithAssumedAlignmentILi128EEEEEEvvEEEEvNT_6ParamsE:
[----:B------:R-:W1:Y:S01]  /*0000*/  LDC R1, c[0x0][0x37c] ;  /* 0x0000df00ff017b82 */ /* 0x000e620000000800 */
[----:B------:R-:W2:Y:S01]  /*0010*/  S2R R47, SR_TID.X ;  /* 0x00000000002f7919 */ /* 0x000ea20000002100 */
[----:B------:R-:W3:Y:S01]  /*0020*/  LDCU.64 UR8, c[0x0][0x990] ;  /* 0x00013200ff0877ac */ /* 0x000ee20008000a00 */
[----:B-1----:R-:W-:Y:S01]  /*0030*/  VIADD R1, R1, 0xfffffff8 ;  /* 0xfffffff801017836 */ /* 0x002fe20000000000 */
[----:B------:R-:W-:Y:S02]  /*0040*/  PRMT R48, RZ, 0x7610, R48 ;  /* 0x00007610ff307816 */ /* 0x000fe40000000030 */
[----:B------:R-:W-:Y:S01]  /*0050*/  ELECT P3, URZ, PT ;  /* 0x0000000000ff782f */ /* 0x000fe20003860000 */
[----:B---3--:R-:W-:-:S04]  /*0060*/  UISETP.NE.U32.AND UP0, UPT, UR8, URZ, UPT ;  /* 0x000000ff0800728c */ /* 0x008fc8000bf05070 */
[----:B------:R-:W-:Y:S01]  /*0070*/  UISETP.NE.AND.EX UP0, UPT, UR9, URZ, UPT, UP0 ;  /* 0x000000ff0900728c */ /* 0x000fe2000bf05300 */
[----:B--2---:R-:W-:-:S05]  /*0080*/  SHF.R.U32.HI R49, RZ, 0x5, R47 ;  /* 0x00000005ff317819 */ /* 0x004fca000001162f */
[----:B------:R-:W1:Y:S02]  /*0090*/  SHFL.IDX PT, R0, R49, RZ, 0x1f ;  /* 0x00001fff31007589 */ /* 0x000e6400000e0000 */
[----:B-1----:R-:W-:Y:S01]  /*00a0*/  R2UR UR18, R0 ;  /* 0x00000000001272ca */ /* 0x002fe200000e0000 */
[----:B------:R-:W-:-:S14]  /*00b0*/  BRA.U UP0, `(.L_x_0) ;  /* 0x0000000100307547 */ /* 0x000fdc000b800000 */
[----:B------:R-:W1:Y:S02]  /*00c0*/  LDCU.64 UR4, c[0x0][0x988] ;  /* 0x00013100ff0477ac */ /* 0x000e640008000a00 */
[----:B-1----:R-:W-:-:S04]  /*00d0*/  UISETP.NE.U32.AND UP0, UPT, UR4, URZ, UPT ;  /* 0x000000ff0400728c */ /* 0x002fc8000bf05070 */
[----:B------:R-:W-:-:S09]  /*00e0*/  UISETP.NE.AND.EX UP0, UPT, UR5, URZ, UPT, UP0 ;  /* 0x000000ff0500728c */ /* 0x000fd2000bf05300 */
[----:B------:R-:W-:Y:S05]  /*00f0*/  BRA.U !UP0, `(.L_x_1) ;  /* 0x0000000108147547 */ /* 0x000fea000b800000 */
[----:B------:R-:W1:Y:S01]  /*0100*/  LDC.64 R26, c[0x0][0x988] ;  /* 0x00026200ff1a7b82 */ /* 0x000e620000000a00 */
[----:B------:R-:W1:Y:S02]  /*0110*/  LDCU.64 UR4, c[0x0][0x358] ;  /* 0x00006b00ff0477ac */ /* 0x000e640008000a00 */
[----:B-1----:R1:W5:Y:S01]  /*0120*/  LDG.E R26, desc[UR4][R26.64] ;  /* 0x000000041a1a7981 */ /* 0x002362000c1e1900 */
[----:B------:R-:W-:Y:S01]  /*0130*/  HFMA2 R48, -RZ, RZ, 0, 5.9604644775390625e-08 ;  /* 0x00000001ff307431 */ /* 0x000fe200000001ff */
[----:B------:R-:W-:Y:S05]  /*0140*/  BRA `(.L_x_0) ;  /* 0x00000000000c7947 */ /* 0x000fea0003800000 */
.L_x_1:
[----:B------:R-:W1:Y:S01]  /*0150*/  LDCU UR4, c[0x0][0x980] ;  /* 0x00013000ff0477ac */ /* 0x000e620008000800 */
[----:B------:R-:W-:Y:S01]  /*0160*/  HFMA2 R48, -RZ, RZ, 0, 5.9604644775390625e-08 ;  /* 0x00000001ff307431 */ /* 0x000fe200000001ff */
[----:B-1----:R-:W-:-:S07]  /*0170*/  MOV R26, UR4 ;  /* 0x00000004001a7c02 */ /* 0x002fce0008000f00 */
.L_x_0:
[----:B------:R-:W2:Y:S02]  /*0180*/  LDCU.64 UR4, c[0x0][0x9b0] ;  /* 0x00013600ff0477ac */ /* 0x000ea40008000a00 */
[----:B--2---:R-:W-:-:S04]  /*0190*/  UISETP.NE.U32.AND UP0, UPT, UR4, URZ, UPT ;  /* 0x000000ff0400728c */ /* 0x004fc8000bf05070 */
[----:B------:R-:W-:-:S09]  /*01a0*/  UISETP.NE.AND.EX UP0, UPT, UR5, URZ, UPT, UP0 ;  /* 0x000000ff0500728c */ /* 0x000fd2000bf05300 */
[----:B------:R-:W-:Y:S05]  /*01b0*/  BRA.U UP0, `(.L_x_2) ;  /* 0x0000000100287547 */ /* 0x000fea000b800000 */
[----:B------:R-:W2:Y:S02]  /*01c0*/  LDCU.64 UR4, c[0x0][0x9a8] ;  /* 0x00013500ff0477ac */ /* 0x000ea40008000a00 */
[----:B--2---:R-:W-:-:S04]  /*01d0*/  UISETP.NE.U32.AND UP0, UPT, UR4, URZ, UPT ;  /* 0x000000ff0400728c */ /* 0x004fc8000bf05070 */
[----:B------:R-:W-:-:S09]  /*01e0*/  UISETP.NE.AND.EX UP0, UPT, UR5, URZ, UPT, UP0 ;  /* 0x000000ff0500728c */ /* 0x000fd2000bf05300 */
[----:B------:R-:W-:Y:S05]  /*01f0*/  BRA.U !UP0, `(.L_x_3) ;  /* 0x0000000108107547 */ /* 0x000fea000b800000 */
[----:B------:R-:W2:Y:S01]  /*0200*/  LDC.64 R24, c[0x0][0x9a8] ;  /* 0x00026a00ff187b82 */ /* 0x000ea20000000a00 */
[----:B------:R-:W2:Y:S02]  /*0210*/  LDCU.64 UR4, c[0x0][0x358] ;  /* 0x00006b00ff0477ac */ /* 0x000ea40008000a00 */
[----:B--2---:R2:W5:Y:S01]  /*0220*/  LDG.E R24, desc[UR4][R24.64] ;  /* 0x0000000418187981 */ /* 0x004562000c1e1900 */
[----:B------:R-:W-:Y:S05]  /*0230*/  BRA `(.L_x_2) ;  /* 0x0000000000087947 */ /* 0x000fea0003800000 */
.L_x_3:
[----:B------:R-:W2:Y:S02]  /*0240*/  LDCU UR4, c[0x0][0x9a0] ;  /* 0x00013400ff0477ac */ /* 0x000ea40008000800 */
[----:B--2---:R-:W-:Y:S02]  /*0250*/  MOV R24, UR4 ;  /* 0x0000000400187c02 */ /* 0x004fe40008000f00 */
.L_x_2:
[----:B------:R-:W-:Y:S01]  /*0260*/  IMAD.U32 R0, RZ, RZ, UR18 ;  /* 0x00000012ff007e24 */ /* 0x000fe2000f8e00ff */
[----:B------:R-:W-:Y:S04]  /*0270*/  BSSY.RECONVERGENT B0, `(.L_x_4) ;  /* 0x000000c000007945 */ /* 0x000fe80003800200 */
[C---:B------:R-:W-:Y:S02]  /*0280*/  ISETP.NE.OR P1, PT, R0.reuse, 0x1, !P3 ;  /* 0x000000010000780c */ /* 0x040fe40005f25670 */
[----:B------:R-:W-:-:S11]  /*0290*/  ISETP.NE.OR P0, PT, R0, 0x3, !P3 ;  /* 0x000000030000780c */ /* 0x000fd60005f05670 */
[----:B------:R-:W-:Y:S05]  /*02a0*/  @P1 BRA `(.L_x_5) ;  /* 0x0000000000201947 */ /* 0x000fea0003800000 */
[----:B------:R-:W3:Y:S02]  /*02b0*/  LDCU.64 UR4, c[0x0][0x348] ;  /* 0x00006900ff0477ac */ /* 0x000ee40008000a00 */
[----:B---3--:R-:W-:Y:S02]  /*02c0*/  UIADD3 UR6, UP1, UPT, UR4, 0x80, URZ ;  /* 0x0000008004067890 */ /* 0x008fe4000ff3e0ff */
[----:B------:R-:W-:Y:S02]  /*02d0*/  UIADD3 UR4, UP0, UPT, UR4, 0x200, URZ ;  /* 0x0000020004047890 */ /* 0x000fe4000ff1e0ff */
[----:B------:R-:W-:Y:S02]  /*02e0*/  UIADD3.X UR7, UPT, UPT, URZ, UR5, URZ, UP1, !UPT ;  /* 0x00000005ff077290 */ /* 0x000fe40008ffe4ff */
[----:B------:R-:W-:-:S07]  /*02f0*/  UIADD3.X UR5, UPT, UPT, URZ, UR5, URZ, UP0, !UPT ;  /* 0x00000005ff057290 */ /* 0x000fce00087fe4ff */
[----:B------:R3:W-:Y:S02]  /*0300*/  UTMACCTL.PF [UR6] ;  /* 0x00000000060079b9 */ /* 0x0007e40008040000 */
[----:B------:R3:W-:Y:S02]  /*0310*/  UTMACCTL.PF [UR4] ;  /* 0x00000000040079b9 */ /* 0x0007e40008040000 */
[----:B---3--:R-:W-:Y:S01]  /*0320*/  NOP ;  /* 0x0000000000007918 */ /* 0x008fe20000000000 */
.L_x_5:
[----:B------:R-:W-:Y:S05]  /*0330*/  BSYNC.RECONVERGENT B0 ;  /* 0x0000000000007941 */ /* 0x000fea0003800200 */
.L_x_4:
[----:B------:R-:W-:Y:S04]  /*0340*/  BSSY.RECONVERGENT B0, `(.L_x_6) ;  /* 0x000000a000007945 */ /* 0x000fe80003800200 */
        /* <DEDUP_REMOVED lines=9> */
.L_x_7:
[----:B------:R-:W-:Y:S05]  /*03e0*/  BSYNC.RECONVERGENT B0 ;  /* 0x0000000000007941 */ /* 0x000fea0003800200 */
.L_x_6:
[----:B------:R-:W3:Y:S01]  /*03f0*/  LDCU.64 UR4, c[0x0][0x988] ;  /* 0x00013100ff0477ac */ /* 0x000ee20008000a00 */
[----:B------:R-:W-:Y:S02]  /*0400*/  UISETP.EQ.U32.AND UP2, UPT, UR8, URZ, UPT ;  /* 0x000000ff0800728c */ /* 0x000fe4000bf42070 */
[----:B------:R-:W-:Y:S02]  /*0410*/  UPLOP3.LUT UP3, UPT, UPT, UPT, UPT, 0x80, 0x8 ;  /* 0x000000000008789c */ /* 0x000fe40003f6f070 */
[----:B---3--:R-:W-:-:S04]  /*0420*/  UISETP.NE.U32.AND UP0, UPT, UR4, URZ, UPT ;  /* 0x000000ff0400728c */ /* 0x008fc8000bf05070 */
[----:B------:R-:W-:-:S04]  /*0430*/  UISETP.NE.AND.EX UP1, UPT, UR5, URZ, UPT, UP0 ;  /* 0x000000ff0500728c */ /* 0x000fc8000bf25300 */
[----:B------:R-:W-:-:S04]  /*0440*/  UISETP.EQ.OR.EX UP4, UPT, UR9, URZ, !UP1, UP2 ;  /* 0x000000ff0900728c */ /* 0x000fc8000cf82720 */
[----:B------:R-:W-:-:S06]  /*0450*/  UP2UR UR4, UPR, URZ, 0x10 ;  /* 0x00000010ff047883 */ /* 0x000fcc0008000000 */
[----:B------:R-:W-:Y:S01]  /*0460*/  MOV R54, UR4 ;  /* 0x0000000400367c02 */ /* 0x000fe20008000f00 */
[----:B------:R-:W-:Y:S06]  /*0470*/  BRA.U !UP4, `(.L_x_8) ;  /* 0x000000010c207547 */ /* 0x000fec000b800000 */
[----:B------:R-:W-:Y:S01]  /*0480*/  UISETP.NE.U32.AND UP2, UPT, UR8, URZ, UPT ;  /* 0x000000ff0800728c */ /* 0x000fe2000bf45070 */
[----:B-----5:R-:W-:Y:S01]  /*0490*/  FSETP.NEU.AND P0, PT, R26, RZ, PT ;  /* 0x000000ff1a00720b */ /* 0x020fe20003f0d000 */
[----:B------:R-:W-:Y:S02]  /*04a0*/  USEL UR4, URZ, 0xffffffff, UP1 ;  /* 0xffffffffff047887 */ /* 0x000fe40008800000 */
[----:B------:R-:W-:-:S10]  /*04b0*/  UISETP.NE.AND.EX UP2, UPT, UR9, URZ, UPT, UP2 ;  /* 0x000000ff0900728c */ /* 0x000fd4000bf45320 */
[----:B------:R-:W-:Y:S01]  /*04c0*/  VOTEU.ANY UP0, P0 ;  /* 0x0000000000ff7886 */ /* 0x000fe20000000100 */
[----:B------:R-:W-:-:S04]  /*04d0*/  @!UP2 USEL UR4, URZ, 0xffffffff, UP0 ;  /* 0xffffffffff04a887 */ /* 0x000fc80008000000 */
[----:B------:R-:W-:-:S04]  /*04e0*/  ULOP3.LUT UR4, UR4, 0x1, URZ, 0xc0, !UPT ;  /* 0x0000000104047892 */ /* 0x000fc8000f8ec0ff */
[----:B------:R-:W-:-:S11]  /*04f0*/  UISETP.NE.U32.AND UP3, UPT, UR4, 0x1, UPT ;  /* 0x000000010400788c */ /* 0x000fd6000bf65070 */
.L_x_8:
[----:B------:R-:W3:Y:S02]  /*0500*/  SHFL.IDX PT, R2, R49, RZ, 0x1f ;  /* 0x00001fff31027589 */ /* 0x000ee400000e0000 */
[----:B---3--:R-:W-:-:S13]  /*0510*/  ISETP.NE.AND P0, PT, R2, RZ, PT ;  /* 0x000000ff0200720c */ /* 0x008fda0003f05270 */
[----:B------:R-:W-:Y:S05]  /*0520*/  @P0 BRA `(.L_x_9) ;  /* 0x0000000000ac0947 */ /* 0x000fea0003800000 */
[----:B------:R-:W-:Y:S01]  /*0530*/  ELECT P0, URZ, PT ;  /* 0x0000000000ff782f */ /* 0x000fe20003800000 */
[----:B------:R-:W-:-:S12]  /*0540*/  BSSY.RECONVERGENT B0, `(.L_x_9) ;  /* 0x0000029000007945 */ /* 0x000fd80003800200 */
[----:B------:R-:W-:Y:S05]  /*0550*/  @!P0 BRA `(.L_x_10) ;  /* 0x00000000009c8947 */ /* 0x000fea0003800000 */
[----:B------:R-:W3:Y:S01]  /*0560*/  S2UR UR4, SR_CgaCtaId ;  /* 0x00000000000479c3 */ /* 0x000ee20000008800 */
[----:B------:R-:W-:Y:S01]  /*0570*/  UMOV UR5, 0x400 ;  /* 0x0000040000057882 */ /* 0x000fe20000000000 */
[----:B------:R-:W-:Y:S01]  /*0580*/  UMOV UR8, 0x1 ;  /* 0x0000000100087882 */ /* 0x000fe20000000000 */
[----:B------:R-:W-:Y:S01]  /*0590*/  UMOV UR6, 0x2 ;  /* 0x0000000200067882 */ /* 0x000fe20000000000 */
[----:B------:R-:W-:-:S04]  /*05a0*/  UIADD3 UR8, UPT, UPT, -UR8, 0x100000, URZ ;  /* 0x0010000008087890 */ /* 0x000fc8000fffe1ff */
[----:B------:R-:W-:Y:S02]  /*05b0*/  USHF.L.U32 UR9, UR8, 0xb, URZ ;  /* 0x0000000b08097899 */ /* 0x000fe400080006ff */
[----:B------:R-:W-:Y:S02]  /*05c0*/  USHF.L.U32 UR8, UR8, 0x1, URZ ;  /* 0x0000000108087899 */ /* 0x000fe400080006ff */
[----:B------:R-:W-:-:S04]  /*05d0*/  UIADD3 UR6, UPT, UPT, -UR6, 0x100000, URZ ;  /* 0x0010000006067890 */ /* 0x000fc8000fffe1ff */
[----:B------:R-:W-:Y:S02]  /*05e0*/  USHF.L.U32 UR7, UR6, 0xb, URZ ;  /* 0x0000000b06077899 */ /* 0x000fe400080006ff */
[----:B------:R-:W-:Y:S02]  /*05f0*/  USHF.L.U32 UR6, UR6, 0x1, URZ ;  /* 0x0000000106067899 */ /* 0x000fe400080006ff */
[----:B---3--:R-:W-:Y:S01]  /*0600*/  ULEA UR4, UR4, UR5, 0x18 ;  /* 0x0000000504047291 */ /* 0x008fe2000f8ec0ff */
[----:B------:R-:W3:Y:S11]  /*0610*/  FENCE.VIEW.ASYNC.S ;  /* 0x00000000000073c6 */ /* 0x000ef60000000000 */
[----:B---3--:R3:W4:Y:S01]  /*0620*/  SYNCS.EXCH.64 URZ, [UR4], UR8 ;  /* 0x0000000804ff75b2 */ /* 0x0087220008000100 */
[----:B------:R3:W1:Y:S01]  /*0630*/  SYNCS.EXCH.64 URZ, [UR4+0x68], UR6 ;  /* 0x0000680604ff75b2 */ /* 0x0006620008000100 */
        /* <DEDUP_REMOVED lines=23> */
[----:B------:R3:W1:Y:S02]  /*07b0*/  SYNCS.EXCH.64 URZ, [UR4+0xc8], UR6 ;  /* 0x0000c80604ff75b2 */ /* 0x0006640008000100 */
[----:B---34-:R-:W-:Y:S01]  /*07c0*/  NOP ;  /* 0x0000000000007918 */ /* 0x018fe20000000000 */
.L_x_10:
[----:B------:R-:W-:Y:S05]  /*07d0*/  BSYNC.RECONVERGENT B0 ;  /* 0x0000000000007941 */ /* 0x000fea0003800200 */
.L_x_9:
[----:B------:R-:W3:Y:S01]  /*07e0*/  SHFL.IDX PT, R2, R49, RZ, 0x1f ;  /* 0x00001fff31027589 */ /* 0x000ee200000e0000 */
[----:B------:R-:W-:Y:S01]  /*07f0*/  NOP ;  /* 0x0000000000007918 */ /* 0x000fe20000000000 */
[----:B---3--:R-:W-:-:S13]  /*0800*/  ISETP.NE.AND P0, PT, R2, 0x1, PT ;  /* 0x000000010200780c */ /* 0x008fda0003f05270 */
[----:B------:R-:W-:Y:S05]  /*0810*/  @P0 BRA `(.L_x_11) ;  /* 0x0000000000500947 */ /* 0x000fea0003800000 */
        /* <DEDUP_REMOVED lines=9> */
[----:B------:R-:W-:Y:S01]  /*08b0*/  USHF.L.U32 UR6, UR6, 0x1, URZ ;  /* 0x0000000106067899 */ /* 0x000fe200080006ff */
[----:B------:R-:W-:Y:S01]  /*08c0*/  ELECT P0, URZ, PT ;  /* 0x0000000000ff782f */ /* 0x000fe20003800000 */
[----:B---3--:R-:W-:Y:S01]  /*08d0*/  ULEA UR4, UR4, UR5, 0x18 ;  /* 0x0000000504047291 */ /* 0x008fe2000f8ec0ff */
[----:B------:R-:W3:Y:S11]  /*08e0*/  FENCE.VIEW.ASYNC.S ;  /* 0x00000000000073c6 */ /* 0x000ef60000000000 */
[----:B---3--:R3:W4:Y:S01]  /*08f0*/  SYNCS.EXCH.64 URZ, [UR4+0xd0], UR8 ;  /* 0x0000d00804ff75b2 */ /* 0x0087220008000100 */
[----:B------:R3:W1:Y:S01]  /*0900*/  SYNCS.EXCH.64 URZ, [UR4+0xe8], UR6 ;  /* 0x0000e80604ff75b2 */ /* 0x0006620008000100 */
[----:B------:R3:W1:Y:S01]  /*0910*/  SYNCS.EXCH.64 URZ, [UR4+0xd8], UR8 ;  /* 0x0000d80804ff75b2 */ /* 0x0006620008000100 */
[----:B------:R3:W1:Y:S01]  /*0920*/  SYNCS.EXCH.64 URZ, [UR4+0xf0], UR6 ;  /* 0x0000f00604ff75b2 */ /* 0x0006620008000100 */
[----:B------:R3:W1:Y:S01]  /*0930*/  SYNCS.EXCH.64 URZ, [UR4+0xe0], UR8 ;  /* 0x0000e00804ff75b2 */ /* 0x0006620008000100 */
[----:B------:R3:W1:Y:S01]  /*0940*/  SYNCS.EXCH.64 URZ, [UR4+0xf8], UR6 ;  /* 0x0000f80604ff75b2 */ /* 0x0006620008000100 */
[----:B------:R-:W-:Y:S01]  /*0950*/  NOP ;  /* 0x0000000000007918 */ /* 0x000fe20000000000 */
.L_x_11:
[----:B------:R-:W2:Y:S01]  /*0960*/  SHFL.IDX PT, R2, R49, RZ, 0x1f ;  /* 0x00001fff31027589 */ /* 0x000ea200000e0000 */
[----:B------:R-:W-:Y:S01]  /*0970*/  NOP ;  /* 0x0000000000007918 */ /* 0x000fe20000000000 */
[----:B--2---:R-:W-:-:S13]  /*0980*/  ISETP.NE.AND P0, PT, R2, 0x3, PT ;  /* 0x000000030200780c */ /* 0x004fda0003f05270 */
[----:B------:R-:W-:Y:S05]  /*0990*/  @P0 BRA `(.L_x_12) ;  /* 0x0000000000300947 */ /* 0x000fea0003800000 */
[----:B---3--:R-:W2:Y:S01]  /*09a0*/  S2UR UR4, SR_CgaCtaId ;  /* 0x00000000000479c3 */ /* 0x008ea20000008800 */
[----:B------:R-:W-:Y:S01]  /*09b0*/  UMOV UR6, 0x400 ;  /* 0x0000040000067882 */ /* 0x000fe20000000000 */
[----:B------:R-:W-:Y:S01]  /*09c0*/  UMOV UR5, 0x20 ;  /* 0x0000002000057882 */ /* 0x000fe20000000000 */
[----:B------:R-:W-:Y:S01]  /*09d0*/  ELECT P0, URZ, PT ;  /* 0x0000000000ff782f */ /* 0x000fe20003800000 */
[----:B--2---:R-:W-:Y:S02]  /*09e0*/  ULEA UR6, UR4, UR6, 0x18 ;  /* 0x0000000604067291 */ /* 0x004fe4000f8ec0ff */
[----:B------:R-:W-:-:S04]  /*09f0*/  UIADD3 UR4, UPT, UPT, -UR5, 0x100000, URZ ;  /* 0x0010000005047890 */ /* 0x000fc8000fffe1ff */
[----:B------:R-:W-:Y:S02]  /*0a00*/  USHF.L.U32 UR5, UR4, 0xb, URZ ;  /* 0x0000000b04057899 */ /* 0x000fe400080006ff */
[----:B------:R-:W-:Y:S01]  /*0a10*/  USHF.L.U32 UR4, UR4, 0x1, URZ ;  /* 0x0000000104047899 */ /* 0x000fe200080006ff */
[----:B------:R-:W2:Y:S11]  /*0a20*/  FENCE.VIEW.ASYNC.S ;  /* 0x00000000000073c6 */ /* 0x000eb60000000000 */
[----:B--2---:R2:W3:Y:S01]  /*0a30*/  SYNCS.EXCH.64 URZ, [UR6+0x100], UR4 ;  /* 0x0001000406ff75b2 */ /* 0x0044e20008000100 */
[----:B------:R2:W1:Y:S01]  /*0a40*/  SYNCS.EXCH.64 URZ, [UR6+0x108], UR4 ;  /* 0x0001080406ff75b2 */ /* 0x0004620008000100 */
[----:B------:R-:W-:Y:S01]  /*0a50*/  NOP ;  /* 0x0000000000007918 */ /* 0x000fe20000000000 */
.L_x_12:
[----:B------:R-:W4:Y:S01]  /*0a60*/  SHFL.IDX PT, R2, R49, RZ, 0x1f ;  /* 0x00001fff31027589 */ /* 0x000f2200000e0000 */
[----:B------:R-:W-:Y:S01]  /*0a70*/  NOP ;  /* 0x0000000000007918 */ /* 0x000fe20000000000 */
[----:B----4-:R-:W-:-:S13]  /*0a80*/  ISETP.NE.AND P0, PT, R2, 0x4, PT ;  /* 0x000000040200780c */ /* 0x010fda0003f05270 */
[----:B------:R-:W-:Y:S05]  /*0a90*/  @P0 BRA `(.L_x_13) ;  /* 0x0000000000440947 */ /* 0x000fea0003800000 */
[----:B--23--:R-:W2:Y:S01]  /*0aa0*/  S2UR UR6, SR_CgaCtaId ;  /* 0x00000000000679c3 */ /* 0x00cea20000008800 */
[----:B------:R-:W-:Y:S01]  /*0ab0*/  UMOV UR4, 0x1e0 ;  /* 0x000001e000047882 */ /* 0x000fe20000000000 */
[----:B------:R-:W-:Y:S01]  /*0ac0*/  UMOV UR5, 0x400 ;  /* 0x0000040000057882 */ /* 0x000fe20000000000 */
[----:B------:R-:W-:Y:S01]  /*0ad0*/  USEL UR4, UR4, 0x1a0, UP3 ;  /* 0x000001a004047887 */ /* 0x000fe20009800000 */
[----:B------:R-:W-:Y:S01]  /*0ae0*/  UMOV UR8, 0x1 ;  /* 0x0000000100087882 */ /* 0x000fe20000000000 */
[----:B------:R-:W-:Y:S01]  /*0af0*/  ELECT P0, URZ, PT ;  /* 0x0000000000ff782f */ /* 0x000fe20003800000 */
[----:B------:R-:W-:-:S04]  /*0b00*/  UIADD3 UR8, UPT, UPT, -UR8, 0x100000, URZ ;  /* 0x0010000008087890 */ /* 0x000fc8000fffe1ff */
[----:B------:R-:W-:Y:S02]  /*0b10*/  USHF.L.U32 UR9, UR8, 0xb, URZ ;  /* 0x0000000b08097899 */ /* 0x000fe400080006ff */
[----:B------:R-:W-:Y:S02]  /*0b20*/  USHF.L.U32 UR8, UR8, 0x1, URZ ;  /* 0x0000000108087899 */ /* 0x000fe400080006ff */
[----:B--2---:R-:W-:Y:S02]  /*0b30*/  ULEA UR6, UR6, UR5, 0x18 ;  /* 0x0000000506067291 */ /* 0x004fe4000f8ec0ff */
[----:B------:R-:W-:-:S04]  /*0b40*/  UIADD3 UR4, UPT, UPT, -UR4, 0x100000, URZ ;  /* 0x0010000004047890 */ /* 0x000fc8000fffe1ff */
[----:B------:R-:W-:Y:S02]  /*0b50*/  USHF.L.U32 UR5, UR4, 0xb, URZ ;  /* 0x0000000b04057899 */ /* 0x000fe400080006ff */
[----:B------:R-:W-:Y:S01]  /*0b60*/  USHF.L.U32 UR4, UR4, 0x1, URZ ;  /* 0x0000000104047899 */ /* 0x000fe200080006ff */
[----:B------:R-:W2:Y:S03]  /*0b70*/  FENCE.VIEW.ASYNC.S ;  /* 0x00000000000073c6 */ /* 0x000ea60000000000 */
[----:B--2---:R4:W2:Y:S08]  /*0b80*/  SYNCS.EXCH.64 URZ, [UR6+0x110], UR8 ;  /* 0x0001100806ff75b2 */ /* 0x0048b00008000100 */
[----:B------:R4:W3:Y:S02]  /*0b90*/  SYNCS.EXCH.64 URZ, [UR6+0x118], UR4 ;  /* 0x0001180406ff75b2 */ /* 0x0008e40008000100 */
[----:B----4-:R-:W-:Y:S01]  /*0ba0*/  NOP ;  /* 0x0000000000007918 */ /* 0x010fe20000000000 */
.L_x_13:
[----:B------:R-:W4:Y:S01]  /*0bb0*/  SHFL.IDX PT, R2, R49, RZ, 0x1f ;  /* 0x00001fff31027589 */ /* 0x000f2200000e0000 */
[----:B------:R-:W-:Y:S01]  /*0bc0*/  NOP ;  /* 0x0000000000007918 */ /* 0x000fe20000000000 */
[----:B----4-:R-:W-:-:S13]  /*0bd0*/  ISETP.NE.AND P0, PT, R2, 0x5, PT ;  /* 0x000000050200780c */ /* 0x010fda0003f05270 */
[----:B------:R-:W-:Y:S05]  /*0be0*/  @P0 BRA `(.L_x_14) ;  /* 0x0000000000480947 */ /* 0x000fea0003800000 */
[----:B--2---:R-:W2:Y:S01]  /*0bf0*/  S2UR UR5, SR_CgaCtaId ;  /* 0x00000000000579c3 */ /* 0x004ea20000008800 */
[----:B---3--:R-:W-:Y:S01]  /*0c00*/  UMOV UR4, 0x400 ;  /* 0x0000040000047882 */ /* 0x008fe20000000000 */
        /* <DEDUP_REMOVED lines=9> */
[----:B--2---:R-:W-:Y:S01]  /*0ca0*/  ULEA UR4, UR5, UR4, 0x18 ;  /* 0x0000000405047291 */ /* 0x004fe2000f8ec0ff */
[----:B------:R-:W2:Y:S11]  /*0cb0*/  FENCE.VIEW.ASYNC.S ;  /* 0x00000000000073c6 */ /* 0x000eb60000000000 */
[----:B--2---:R4:W2:Y:S01]  /*0cc0*/  SYNCS.EXCH.64 URZ, [UR4+0x120], UR8 ;  /* 0x0001200804ff75b2 */ /* 0x0048a20008000100 */
[----:B------:R4:W3:Y:S01]  /*0cd0*/  SYNCS.EXCH.64 URZ, [UR4+0x130], UR6 ;  /* 0x0001300604ff75b2 */ /* 0x0008e20008000100 */
[----:B------:R4:W1:Y:S01]  /*0ce0*/  SYNCS.EXCH.64 URZ, [UR4+0x128], UR8 ;  /* 0x0001280804ff75b2 */ /* 0x0008620008000100 */
[----:B------:R4:W1:Y:S02]  /*0cf0*/  SYNCS.EXCH.64 URZ, [UR4+0x138], UR6 ;  /* 0x0001380604ff75b2 */ /* 0x0008640008000100 */
[----:B----4-:R-:W-:Y:S01]  /*0d00*/  NOP ;  /* 0x0000000000007918 */ /* 0x010fe20000000000 */
.L_x_14:
[----:B--23--:R-:W2:Y:S01]  /*0d10*/  LDCU UR4, c[0x0][0x36c] ;  /* 0x00006d80ff0477ac */ /* 0x00cea20008000800 */
[----:B------:R-:W-:Y:S01]  /*0d20*/  ISETP.NE.OR P3, PT, R0, 0x2, !P3 ;  /* 0x000000020000780c */ /* 0x000fe20005f65670 */
[----:B------:R-:W-:Y:S01]  /*0d30*/  NOP ;  /* 0x0000000000007918 */ /* 0x000fe20000000000 */
[----:B------:R-:W-:Y:S01]  /*0d40*/  LOP3.LUT R2, R47, 0x1f, RZ, 0xc0, !PT ;  /* 0x0000001f2f027812 */ /* 0x000fe200078ec0ff */
[----:B------:R-:W-:Y:S02]  /*0d50*/  UISETP.NE.AND UP4, UPT, UR18, 0x2, UPT ;  /* 0x000000021200788c */ /* 0x000fe4000bf85270 */
[----:B------:R-:W-:Y:S02]  /*0d60*/  UISETP.NE.AND UP5, UPT, UR18, URZ, UPT ;  /* 0x000000ff1200728c */ /* 0x000fe4000bfa5270 */
[----:B--2---:R-:W-:-:S09]  /*0d70*/  UISETP.EQ.U32.AND UP6, UPT, UR4, 0x1, UPT ;  /* 0x000000010400788c */ /* 0x004fd2000bfc2070 */
[----:B------:R-:W-:Y:S05]  /*0d80*/  BRA.U !UP6, `(.L_x_15) ;  /* 0x000000010e087547 */ /* 0x000fea000b800000 */
[----:B-1----:R-:W-:Y:S01]  /*0d90*/  UCGABAR_ARV ;  /* 0x00000000000079c7 */ /* 0x002fe20008000000 */
[----:B------:R-:W-:Y:S05]  /*0da0*/  BRA `(.L_x_16) ;  /* 0x0000000000047947 */ /* 0x000fea0003800000 */
.L_x_15:
[----:B-1----:R-:W-:Y:S01]  /*0db0*/  NOP ;  /* 0x0000000000007918 */ /* 0x002fe20000000000 */
.L_x_16:
[----:B------:R-:W1:Y:S01]  /*0dc0*/  S2UR UR51, SR_CTAID.X ;  /* 0x00000000003379c3 */ /* 0x000e620000002500 */
[----:B------:R-:W-:-:S05]  /*0dd0*/  CS2R.32 R53, SR_CgaSize ;  /* 0x0000000000357805 */ /* 0x000fca0000008a00 */
[----:B------:R-:W-:-:S05]  /*0de0*/  IMAD R53, R53, -0xa0, RZ ;  /* 0xffffff6035357824 */ /* 0x000fca00078e02ff */
[----:B------:R-:W-:-:S14]  /*0df0*/  R2UR UR5, R53 ;  /* 0x00000000350572ca */ /* 0x000fdc00000e0000 */
[----:B------:R-:W2:Y:S01]  /*0e00*/  LDCU UR5, c[0x0][UR5+0x2b0] ;  /* 0x00005600050577ac */ /* 0x000ea20008000800 */
[----:B------:R-:W-:-:S05]  /*0e10*/  CS2R.32 R53, SR_CgaSize ;  /* 0x0000000000357805 */ /* 0x000fca0000008a00 */
[----:B------:R-:W-:-:S05]  /*0e20*/  IMAD R53, R53, -0xa0, RZ ;  /* 0xffffff6035357824 */ /* 0x000fca00078e02ff */
[----:B------:R-:W-:-:S14]  /*0e30*/  R2UR UR4, R53 ;  /* 0x00000000350472ca */ /* 0x000fdc00000e0000 */
[----:B------:R-:W3:Y:S01]  /*0e40*/  LDCU UR4, c[0x0][UR4+0x2b4] ;  /* 0x00005680040477ac */ /* 0x000ee20008000800 */
[----:B------:R-:W4:Y:S01]  /*0e50*/  S2UR UR23, SR_CTAID.Y ;  /* 0x00000000001779c3 */ /* 0x000f220000002600 */
[----:B------:R-:W-:-:S05]  /*0e60*/  CS2R.32 R53, SR_CgaSize ;  /* 0x0000000000357805 */ /* 0x000fca0000008a00 */
[----:B------:R-:W-:-:S05]  /*0e70*/  IMAD R53, R53, -0xa0, RZ ;  /* 0xffffff6035357824 */ /* 0x000fca00078e02ff */
[----:B------:R-:W-:-:S14]  /*0e80*/  R2UR UR7, R53 ;  /* 0x00000000350772ca */ /* 0x000fdc00000e0000 */
[----:B------:R-:W3:Y:S01]  /*0e90*/  LDCU UR7, c[0x0][UR7+0x2a0] ;  /* 0x00005400070777ac */ /* 0x000ee20008000800 */
[----:B------:R-:W-:-:S05]  /*0ea0*/  CS2R.32 R53, SR_CgaSize ;  /* 0x0000000000357805 */ /* 0x000fca0000008a00 */
[----:B------:R-:W-:-:S05]  /*0eb0*/  IMAD R53, R53, -0xa0, RZ ;  /* 0xffffff6035357824 */ /* 0x000fca00078e02ff */
[----:B------:R-:W-:-:S14]  /*0ec0*/  R2UR UR8, R53 ;  /* 0x00000000350872ca */ /* 0x000fdc00000e0000 */
[----:B------:R-:W3:Y:S01]  /*0ed0*/  LDCU UR8, c[0x0][UR8+0x2a4] ;  /* 0x00005480080877ac */ /* 0x000ee20008000800 */
[----:B------:R-:W3:Y:S01]  /*0ee0*/  S2UR UR9, SR_CgaCtaId ;  /* 0x00000000000979c3 */ /* 0x000ee20000008800 */
[----:B------:R-:W3:Y:S01]  /*0ef0*/  LDCU UR19, c[0x0][0xc24] ;  /* 0x00018480ff1377ac */ /* 0x000ee20008000800 */
[----:B------:R-:W3:Y:S01]  /*0f00*/  LDCU UR39, c[0x0][0xc24] ;  /* 0x00018480ff2777ac */ /* 0x000ee20008000800 */
[----:B-1----:R-:W-:Y:S01]  /*0f10*/  I2FP.F32.U32 R3, UR51 ;  /* 0x0000003300037c45 */ /* 0x002fe20008201000 */
[----:B------:R-:W1:Y:S04]  /*0f20*/  LDCU UR22, c[0x0][0xc30] ;  /* 0x00018600ff1677ac */ /* 0x000e680008000800 */
[----:B--2---:R-:W-:Y:S01]  /*0f30*/  FMUL R3, R3, UR5 ;  /* 0x0000000503037c20 */ /* 0x004fe20008400000 */
[----:B----4-:R-:W-:-:S05]  /*0f40*/  I2FP.F32.U32 R0, UR23 ;  /* 0x0000001700007c45 */ /* 0x010fca0008201000 */
[----:B------:R-:W2:Y:S01]  /*0f50*/  F2I.U32.TRUNC.NTZ R3, R3 ;  /* 0x0000000300037305 */ /* 0x000ea2000020f000 */
[----:B---3--:R-:W-:Y:S01]  /*0f60*/  FMUL R0, R0, UR4 ;  /* 0x0000000400007c20 */ /* 0x008fe20008400000 */
[----:B------:R-:W-:-:S06]  /*0f70*/  USHF.L.U32 UR38, UR9, 0xb, URZ ;  /* 0x0000000b09267899 */ /* 0x000fcc00080006ff */
[----:B------:R-:W3:Y:S01]  /*0f80*/  F2I.U32.TRUNC.NTZ R0, R0 ;  /* 0x0000000000007305 */ /* 0x000ee2000020f000 */
[----:B------:R-:W-:Y:S01]  /*0f90*/  ULOP3.LUT UR38, UR38, 0x800, URZ, 0xc0, !UPT ;  /* 0x0000080026267892 */ /* 0x000fe2000f8ec0ff */
[----:B--2---:R-:W-:Y:S02]  /*0fa0*/  R2UR UR4, R3 ;  /* 0x00000000030472ca */ /* 0x004fe400000e0000 */
[----:B---3--:R-:W-:Y:S02]  /*0fb0*/  R2UR UR6, R0 ;  /* 0x00000000000672ca */ /* 0x008fe400000e0000 */
[----:B------:R-:W-:-:S09]  /*0fc0*/  PRMT R0, RZ, 0x7610, R0 ;  /* 0x00007610ff007816 */ /* 0x000fd20000000000 */
[----:B------:R-:W-:-:S04]  /*0fd0*/  UIADD3 UR5, UPT, UPT, -UR4, URZ, URZ ;  /* 0x000000ff04057290 */ /* 0x000fc8000fffe1ff */
[----:B------:R-:W-:Y:S02]  /*0fe0*/  UIMAD UR5, UR7, UR5, UR51 ;  /* 0x00000005070572a4 */ /* 0x000fe4000f8e0233 */
[----:B------:R-:W-:-:S04]  /*0ff0*/  UIADD3 UR4, UPT, UPT, -UR6, URZ, URZ ;  /* 0x000000ff06047290 */ /* 0x000fc8000fffe1ff */
[----:B------:R-:W-:Y:S01]  /*1000*/  IMAD.U32 R53, RZ, RZ, UR5 ;  /* 0x00000005ff357e24 */ /* 0x000fe2000f8e00ff */
[----:B------:R-:W-:-:S06]  /*1010*/  UIMAD UR4, UR8, UR4, UR23 ;  /* 0x00000004080472a4 */ /* 0x000fcc000f8e0217 */
[----:B------:R-:W-:Y:S01]  /*1020*/  IMAD.U32 R52, RZ, RZ, UR4 ;  /* 0x00000004ff347e24 */ /* 0x000fe2000f8e00ff */
[----:B-1----:R-:W-:Y:S06]  /*1030*/  BRA.U UP5, `(.L_x_17) ;  /* 0x00000001052c7547 */ /* 0x002fec000b800000 */
[----:B------:R-:W-:Y:S02]  /*1040*/  R2UR UR4, R52 ;  /* 0x00000000340472ca */ /* 0x000fe400000e0000 */
[----:B------:R-:W-:-:S11]  /*1050*/  R2UR UR6, R53 ;  /* 0x00000000350672ca */ /* 0x000fd600000e0000 */
[----:B------:R-:W-:-:S04]  /*1060*/  UISETP.NE.AND UP0, UPT, UR4, URZ, UPT ;  /* 0x000000ff0400728c */ /* 0x000fc8000bf05270 */
[----:B------:R-:W-:-:S04]  /*1070*/  UISETP.EQ.OR UP0, UPT, UR6, URZ, !UP0 ;  /* 0x000000ff0600728c */ /* 0x000fc8000c702670 */
[----:B------:R-:W-:Y:S02]  /*1080*/  USEL UR5, URZ, 0x1, !UP0 ;  /* 0x00000001ff057887 */ /* 0x000fe4000c000000 */
[----:B------:R-:W-:-:S04]  /*1090*/  UISETP.NE.AND UP0, UPT, UR4, URZ, UPT ;  /* 0x000000ff0400728c */ /* 0x000fc8000bf05270 */
[----:B------:R-:W-:Y:S02]  /*10a0*/  USEL UR4, URZ, 0x2, UP0 ;  /* 0x00000002ff047887 */ /* 0x000fe40008000000 */
[----:B------:R-:W-:-:S04]  /*10b0*/  UISETP.NE.AND UP0, UPT, UR6, 0x1, UPT ;  /* 0x000000010600788c */ /* 0x000fc8000bf05270 */
[----:B------:R-:W-:-:S04]  /*10c0*/  USEL UR4, UR4, 0x2, UP0 ;  /* 0x0000000204047887 */ /* 0x000fc80008000000 */
[----:B------:R-:W-:-:S06]  /*10d0*/  UIADD3 UR4, UPT, UPT, UR5, UR4, URZ ;  /* 0x0000000405047290 */ /* 0x000fcc000fffe0ff */
[----:B------:R-:W-:-:S07]  /*10e0*/  IMAD.U32 R0, RZ, RZ, UR4 ;  /* 0x00000004ff007e24 */ /* 0x000fce000f8e00ff */
.L_x_17:
[----:B------:R-:W1:Y:S01]  /*10f0*/  S2UR UR53, SR_CTAID.Z ;  /* 0x00000000003579c3 */ /* 0x000e620000002700 */
[----:B------:R-:W-:-:S09]  /*1100*/  UISETP.GE.AND UP0, UPT, UR19, 0x1, UPT ;  /* 0x000000011300788c */ /* 0x000fd2000bf06270 */
[----:B------:R-:W-:Y:S05]  /*1110*/  BRA.U !UP0, `(.L_x_18) ;  /* 0x0000000108d47547 */ /* 0x000fea000b800000 */
[----:B------:R-:W2:Y:S01]  /*1120*/  LDCU.128 UR12, c[0x0][0xc10] ;  /* 0x00018200ff0c77ac */ /* 0x000ea20008000c00 */
[----:B------:R-:W3:Y:S01]  /*1130*/  LDCU UR20, c[0x0][0xc0c] ;  /* 0x00018180ff1477ac */ /* 0x000ee20008000800 */
[----:B------:R-:W4:Y:S01]  /*1140*/  LDCU UR6, c[0x0][0x370] ;  /* 0x00006e00ff0677ac */ /* 0x000f220008000800 */
[----:B------:R-:W1:Y:S01]  /*1150*/  LDCU UR7, c[0x0][0x374] ;  /* 0x00006e80ff0777ac */ /* 0x000e620008000800 */
[----:B------:R-:W1:Y:S01]  /*1160*/  LDCU UR21, c[0x0][0xc20] ;  /* 0x00018400ff1577ac */ /* 0x000e620008000800 */
[----:B--2---:R-:W-:Y:S02]  /*1170*/  UIMAD.WIDE.U32 UR4, UR51, UR12, URZ ;  /* 0x0000000c330472a5 */ /* 0x004fe4000f8e00ff */
[----:B---3--:R-:W-:Y:S01]  /*1180*/  UISETP.NE.AND UP0, UPT, UR20, 0x1, UPT ;  /* 0x000000011400788c */ /* 0x008fe2000bf05270 */
[----:B------:R-:W2:Y:S01]  /*1190*/  LDCU.64 UR8, c[0x0][0xc28] ;  /* 0x00018500ff0877ac */ /* 0x000ea20008000a00 */
[----:B----4-:R-:W-:-:S03]  /*11a0*/  UIMAD.WIDE.U32 UR10, UR6, UR12, URZ ;  /* 0x0000000c060a72a5 */ /* 0x010fc6000f8e00ff */
[----:B------:R-:W-:Y:S01]  /*11b0*/  UMOV UR4, UR5 ;  /* 0x0000000500047c82 */ /* 0x000fe20008000000 */
[----:B------:R-:W-:Y:S02]  /*11c0*/  UISETP.NE.AND UP2, UPT, UR19, 0x1, UPT ;  /* 0x000000011300788c */ /* 0x000fe4000bf45270 */
[----:B------:R-:W-:Y:S01]  /*11d0*/  USHF.R.U32.HI UR4, URZ, UR13, UR4 ;  /* 0x0000000dff047299 */ /* 0x000fe20008011604 */
[----:B------:R-:W-:Y:S01]  /*11e0*/  UMOV UR10, UR11 ;  /* 0x0000000b000a7c82 */ /* 0x000fe20008000000 */
[----:B------:R-:W-:Y:S02]  /*11f0*/  UIMAD.WIDE.U32 UR16, UR23, UR15, URZ ;  /* 0x0000000f171072a5 */ /* 0x000fe4000f8e00ff */
[----:B------:R-:W-:Y:S02]  /*1200*/  USEL UR5, UR51, UR4, !UP0 ;  /* 0x0000000433057287 */ /* 0x000fe4000c000000 */
[----:B------:R-:W-:Y:S02]  /*1210*/  @UP0 USHF.R.U32.HI UR6, URZ, UR13, UR10 ;  /* 0x0000000dff060299 */ /* 0x000fe4000801160a */
[----:B------:R-:W-:-:S02]  /*1220*/  UISETP.NE.AND UP0, UPT, UR14, 0x1, UPT ;  /* 0x000000010e00788c */ /* 0x000fc4000bf05270 */
[----:B-1----:R-:W-:Y:S02]  /*1230*/  UIMAD.WIDE.U32 UR10, UR7, UR15, URZ ;  /* 0x0000000f070a72a5 */ /* 0x002fe4000f8e00ff */
[----:B--2---:R-:W-:Y:S01]  /*1240*/  UIMAD.WIDE.U32 UR12, UR6, UR8, URZ ;  /* 0x00000008060c72a5 */ /* 0x004fe2000f8e00ff */
[----:B------:R-:W-:Y:S02]  /*1250*/  UMOV UR4, UR17 ;  /* 0x0000001100047c82 */ /* 0x000fe40008000000 */
[----:B------:R-:W-:Y:S02]  /*1260*/  USHF.R.U32.HI UR4, URZ, UR21, UR4 ;  /* 0x00000015ff047299 */ /* 0x000fe40008011604 */
[----:B------:R-:W-:Y:S02]  /*1270*/  UMOV UR10, UR11 ;  /* 0x0000000b000a7c82 */ /* 0x000fe40008000000 */
[----:B------:R-:W-:Y:S01]  /*1280*/  UMOV UR12, UR13 ;  /* 0x0000000d000c7c82 */ /* 0x000fe20008000000 */
[----:B------:R-:W-:-:S02]  /*1290*/  @UP0 USHF.R.U32.HI UR7, URZ, UR21, UR10 ;  /* 0x00000015ff070299 */ /* 0x000fc4000801160a */
[----:B------:R-:W-:Y:S02]  /*12a0*/  USEL UR4, UR23, UR4, !UP0 ;  /* 0x0000000417047287 */ /* 0x000fe4000c000000 */
[----:B------:R-:W-:Y:S02]  /*12b0*/  UIMAD.WIDE.U32 UR10, UR7, UR8, URZ ;  /* 0x00000008070a72a5 */ /* 0x000fe4000f8e00ff */
[----:B------:R-:W-:Y:S02]  /*12c0*/  @UP2 USHF.R.U32.HI UR6, URZ, UR9, UR12 ;  /* 0x00000009ff062299 */ /* 0x000fe4000801160c */
[----:B------:R-:W-:-:S03]  /*12d0*/  UIMAD.WIDE.U32 UR12, UR4, UR8, URZ ;  /* 0x00000008040c72a5 */ /* 0x000fc6000f8e00ff */
[----:B------:R-:W-:Y:S02]  /*12e0*/  UMOV UR10, UR11 ;  /* 0x0000000b000a7c82 */ /* 0x000fe40008000000 */
[----:B------:R-:W-:Y:S02]  /*12f0*/  @UP2 USHF.R.U32.HI UR7, URZ, UR9, UR10 ;  /* 0x00000009ff072299 */ /* 0x000fe4000801160a */
[----:B------:R-:W-:Y:S02]  /*1300*/  UIMAD UR10, UR6, UR19, URZ ;  /* 0x00000013060a72a4 */ /* 0x000fe4000f8e02ff */
[----:B------:R-:W-:-:S04]  /*1310*/  UIMAD UR7, UR7, UR19, URZ ;  /* 0x00000013070772a4 */ /* 0x000fc8000f8e02ff */
[----:B------:R-:W-:-:S03]  /*1320*/  UISETP.GE.AND UP0, UPT, UR4, UR7, UPT ;  /* 0x000000070400728c */ /* 0x000fc6000bf06270 */
[----:B------:R-:W-:Y:S01]  /*1330*/  UMOV UR7, UR13 ;  /* 0x0000000d00077c82 */ /* 0x000fe20008000000 */
[----:B------:R-:W-:Y:S02]  /*1340*/  UISETP.GE.OR UP0, UPT, UR5, UR10, UP0 ;  /* 0x0000000a0500728c */ /* 0x000fe40008706670 */
[----:B------:R-:W-:Y:S02]  /*1350*/  UIMAD.WIDE.U32 UR10, UR5, UR8, URZ ;  /* 0x00000008050a72a5 */ /* 0x000fe4000f8e00ff */
[----:B------:R-:W-:Y:S02]  /*1360*/  USHF.R.U32.HI UR7, URZ, UR9, UR7 ;  /* 0x00000009ff077299 */ /* 0x000fe40008011607 */
[----:B------:R-:W-:Y:S02]  /*1370*/  UIADD3 UR10, UPT, UPT, -UR4, URZ, URZ ;  /* 0x000000ff040a7290 */ /* 0x000fe4000fffe1ff */
[----:B------:R-:W-:Y:S02]  /*1380*/  USEL UR7, UR4, UR7, !UP2 ;  /* 0x0000000704077287 */ /* 0x000fe4000d000000 */
[----:B------:R-:W-:Y:S01]  /*1390*/  UIMAD UR10, UR14, UR10, UR23 ;  /* 0x0000000a0e0a72a4 */ /* 0x000fe2000f8e0217 */
[----:B------:R-:W-:Y:S01]  /*13a0*/  @!UP0 UMOV UR8, UR11 ;  /* 0x0000000b00088c82 */ /* 0x000fe20008000000 */
[----:B------:R-:W-:-:S02]  /*13b0*/  UIADD3 UR11, UPT, UPT, -UR5, URZ, URZ ;  /* 0x000000ff050b7290 */ /* 0x000fc4000fffe1ff */
[----:B------:R-:W-:Y:S02]  /*13c0*/  @!UP0 USHF.R.U32.HI UR8, URZ, UR9, UR8 ;  /* 0x00000009ff088299 */ /* 0x000fe40008011608 */
[----:B------:R-:W-:Y:S02]  /*13d0*/  UIADD3 UR9, UPT, UPT, -UR7, URZ, URZ ;  /* 0x000000ff07097290 */ /* 0x000fe4000fffe1ff */
[----:B------:R-:W-:Y:S02]  /*13e0*/  @!UP0 USEL UR8, UR5, UR8, !UP2 ;  /* 0x0000000805088287 */ /* 0x000fe4000d000000 */
[----:B------:R-:W-:Y:S02]  /*13f0*/  UIMAD UR9, UR19, UR9, UR4 ;  /* 0x00000009130972a4 */ /* 0x000fe4000f8e0204 */
[----:B------:R-:W-:Y:S02]  /*1400*/  @!UP0 UIADD3 UR7, UPT, UPT, UR7, -UR8, URZ ;  /* 0x8000000807078290 */ /* 0x000fe4000fffe0ff */
[----:B------:R-:W-:-:S02]  /*1410*/  @!UP0 UIMAD UR6, UR9, UR6, UR8 ;  /* 0x00000006090682a4 */ /* 0x000fc4000f8e0208 */
[----:B------:R-:W-:Y:S02]  /*1420*/  @!UP0 UIMAD UR4, UR7, UR19, UR5 ;  /* 0x00000013070482a4 */ /* 0x000fe4000f8e0205 */
[----:B------:R-:W-:Y:S02]  /*1430*/  UIMAD UR51, UR20, UR11, UR51 ;  /* 0x0000000b143372a4 */ /* 0x000fe4000f8e0233 */
[----:B------:R-:W-:Y:S01]  /*1440*/  UIMAD UR23, UR4, UR14, UR10 ;  /* 0x0000000e041772a4 */ /* 0x000fe2000f8e020a */
[----:B------:R-:W-:Y:S02]  /*1450*/  @!UP0 UMOV UR5, UR6 ;  /* 0x0000000600058c82 */ /* 0x000fe40008000000 */
[----:B------:R-:W-:-:S12]  /*1460*/  UIMAD UR51, UR5, UR20, UR51 ;  /* 0x00000014053372a4 */ /* 0x000fd8000f8e0233 */
.L_x_18:
[----:B------:R-:W-:-:S09]  /*1470*/  UISETP.NE.AND UP0, UPT, UR22, 0x1, UPT ;  /* 0x000000011600788c */ /* 0x000fd2000bf05270 */
[----:B------:R-:W-:Y:S05]  /*1480*/  BRA.U UP0, `(.L_x_19) ;  /* 0x0000000100407547 */ /* 0x000fea000b800000 */
[----:B------:R-:W2:Y:S01]  /*1490*/  LDCU.128 UR8, c[0x0][0xc10] ;  /* 0x00018200ff0877ac */ /* 0x000ea20008000c00 */
[----:B------:R-:W3:Y:S01]  /*14a0*/  LDCU UR12, c[0x0][0xc0c] ;  /* 0x00018180ff0c77ac */ /* 0x000ee20008000800 */
[----:B------:R-:W4:Y:S01]  /*14b0*/  LDCU UR13, c[0x0][0xc20] ;  /* 0x00018400ff0d77ac */ /* 0x000f220008000800 */
[----:B--2---:R-:W-:Y:S02]  /*14c0*/  UIMAD.WIDE.U32 UR4, UR51, UR8, URZ ;  /* 0x00000008330472a5 */ /* 0x004fe4000f8e00ff */
[----:B------:R-:W-:Y:S02]  /*14d0*/  UIMAD.WIDE.U32 UR6, UR23, UR11, URZ ;  /* 0x0000000b170672a5 */ /* 0x000fe4000f8e00ff */
[----:B---3--:R-:W-:Y:S02]  /*14e0*/  UISETP.NE.AND UP0, UPT, UR12, 0x1, UPT ;  /* 0x000000010c00788c */ /* 0x008fe4000bf05270 */
[----:B------:R-:W-:-:S03]  /*14f0*/  USHF.R.U32.HI UR5, URZ, UR9, UR5 ;  /* 0x00000009ff057299 */ /* 0x000fc60008011605 */
[----:B------:R-:W-:Y:S01]  /*1500*/  UMOV UR4, UR7 ;  /* 0x0000000700047c82 */ /* 0x000fe20008000000 */
[----:B------:R-:W-:Y:S02]  /*1510*/  USEL UR5, UR51, UR5, !UP0 ;  /* 0x0000000533057287 */ /* 0x000fe4000c000000 */
[----:B------:R-:W-:Y:S02]  /*1520*/  UISETP.NE.AND UP0, UPT, UR10, 0x1, UPT ;  /* 0x000000010a00788c */ /* 0x000fe4000bf05270 */
[----:B----4-:R-:W-:-:S04]  /*1530*/  USHF.R.U32.HI UR4, URZ, UR13, UR4 ;  /* 0x0000000dff047299 */ /* 0x010fc80008011604 */
[----:B------:R-:W-:-:S04]  /*1540*/  USEL UR4, UR23, UR4, !UP0 ;  /* 0x0000000417047287 */ /* 0x000fc8000c000000 */
[----:B------:R-:W-:Y:S02]  /*1550*/  UIADD3 UR6, UPT, UPT, UR5, -UR4, URZ ;  /* 0x8000000405067290 */ /* 0x000fe4000fffe0ff */
[----:B------:R-:W-:Y:S02]  /*1560*/  UIADD3 UR4, UPT, UPT, -UR5, UR4, URZ ;  /* 0x0000000405047290 */ /* 0x000fe4000fffe1ff */
[----:B------:R-:W-:Y:S02]  /*1570*/  UIMAD UR23, UR6, UR10, UR23 ;  /* 0x0000000a061772a4 */ /* 0x000fe4000f8e0217 */
[----:B------:R-:W-:-:S12]  /*1580*/  UIMAD UR51, UR4, UR12, UR51 ;  /* 0x0000000c043372a4 */ /* 0x000fd8000f8e0233 */
.L_x_19:
[----:B------:R-:W-:Y:S01]  /*1590*/  UISETP.NE.AND UP0, UPT, UR18, 0x2, UPT ;  /* 0x000000021200788c */ /* 0x000fe2000bf05270 */
[----:B------:R-:W-:Y:S09]  /*15a0*/  BRA.U !UP6, `(.L_x_20) ;  /* 0x000000010e0c7547 */ /* 0x000ff2000b800000 */
[----:B------:R-:W-:Y:S01]  /*15b0*/  UCGABAR_WAIT ;  /* 0x0000000000007dc7 */ /* 0x000fe20008000000 */
[----:B------:R-:W-:Y:S01]  /*15c0*/  CCTL.IVALL ;  /* 0x00000000ff00798f */ /* 0x000fe20002000000 */
[----:B------:R-:W-:Y:S05]  /*15d0*/  BRA `(.L_x_21) ;  /* 0x0000000000047947 */ /* 0x000fea0003800000 */
.L_x_20:
[----:B------:R-:W-:Y:S06]  /*15e0*/  BAR.SYNC.DEFER_BLOCKING 0x0 ;  /* 0x0000000000007b1d */ /* 0x000fec0000010000 */
.L_x_21:
[----:B------:R-:W-:Y:S05]  /*15f0*/  BRA.U UP0, `(.L_x_22) ;  /* 0x0000001d009c7547 */ /* 0x000fea000b800000 */
[----:B------:R-:W2:Y:S01]  /*1600*/  LDCU UR5, c[0x0][0x388] ;  /* 0x00007100ff0577ac */ /* 0x000ea20008000800 */
[----:B------:R-:W3:Y:S01]  /*1610*/  S2UR UR9, SR_CgaCtaId ;  /* 0x00000000000979c3 */ /* 0x000ee20000008800 */
[----:B------:R-:W-:Y:S01]  /*1620*/  PLOP3.LUT P1, PT, PT, PT, UP3, 0x80, 0x8 ;  /* 0x000000000008781c */ /* 0x000fe20003f2f038 */
[----:B------:R-:W-:Y:S01]  /*1630*/  IMAD.MOV.U32 R3, RZ, RZ, 0x1 ;  /* 0x00000001ff037424 */ /* 0x000fe200078e00ff */
[----:B------:R-:W4:Y:S01]  /*1640*/  LDCU UR8, c[0x0][0x38c] ;  /* 0x00007180ff0877ac */ /* 0x000f220008000800 */
[----:B------:R-:W-:Y:S01]  /*1650*/  ISETP.EQ.OR P2, PT, R2, RZ, P3 ;  /* 0x000000ff0200720c */ /* 0x000fe20001f42670 */
[----:B------:R-:W-:Y:S01]  /*1660*/  IMAD.MOV.U32 R2, RZ, RZ, RZ ;  /* 0x000000ffff027224 */ /* 0x000fe200078e00ff */
[----:B------:R-:W-:Y:S01]  /*1670*/  PLOP3.LUT P1, PT, P1, PT, PT, 0x8, 0x80 ;  /* 0x000000000080781c */ /* 0x000fe20000f2e170 */
[----:B------:R-:W4:Y:S01]  /*1680*/  LDCU.64 UR6, c[0x0][0x390] ;  /* 0x00007200ff0677ac */ /* 0x000f220008000a00 */
[----:B------:R-:W-:Y:S02]  /*1690*/  UISETP.NE.AND UP1, UPT, UR18, URZ, UPT ;  /* 0x000000ff1200728c */ /* 0x000fe4000bf25270 */
[----:B------:R-:W-:Y:S01]  /*16a0*/  USEL UR37, URZ, 0x1, UP4 ;  /* 0x00000001ff257887 */ /* 0x000fe2000a000000 */
[----:B------:R-:W4:Y:S01]  /*16b0*/  LDCU UR54, c[0x0][0x370] ;  /* 0x00006e00ff3677ac */ /* 0x000f220008000800 */
[----:B--2---:R-:W-:Y:S01]  /*16c0*/  UIADD3 UR5, UPT, UPT, UR5, 0x3f, URZ ;  /* 0x0000003f05057890 */ /* 0x004fe2000fffe0ff */
[----:B------:R-:W2:Y:S03]  /*16d0*/  LDCU.64 UR44, c[0x0][0x348] ;  /* 0x00006900ff2c77ac */ /* 0x000ea60008000a00 */
[----:B------:R-:W-:Y:S01]  /*16e0*/  USHF.R.S32.HI UR4, URZ, 0x1f, UR5 ;  /* 0x0000001fff047899 */ /* 0x000fe20008011405 */
[----:B-1----:R-:W1:Y:S03]  /*16f0*/  LDCU UR53, c[0x0][0x374] ;  /* 0x00006e80ff3577ac */ /* 0x002e660008000800 */
[----:B------:R-:W-:-:S02]  /*1700*/  ULEA.HI UR4, UR4, UR5, URZ, 0x6 ;  /* 0x0000000504047291 */ /* 0x000fc4000f8f30ff */
[----:B---3--:R-:W-:Y:S02]  /*1710*/  USHF.L.U32 UR5, UR9, 0x5, URZ ;  /* 0x0000000509057899 */ /* 0x008fe400080006ff */
[----:B------:R-:W-:Y:S02]  /*1720*/  USHF.R.S32.HI UR4, URZ, 0x6, UR4 ;  /* 0x00000006ff047899 */ /* 0x000fe40008011404 */
[----:B------:R-:W-:Y:S02]  /*1730*/  ULOP3.LUT UR57, UR5, 0x20, URZ, 0xe2, !UPT ;  /* 0x0000002005397892 */ /* 0x000fe4000f8ee2ff */
[----:B----4-:R-:W-:Y:S02]  /*1740*/  UIMAD UR4, UR4, UR8, URZ ;  /* 0x00000008040472a4 */ /* 0x010fe4000f8e02ff */
[----:B------:R-:W-:Y:S02]  /*1750*/  USEL UR37, UR37, 0x2, UP1 ;  /* 0x0000000225257887 */ /* 0x000fe40008800000 */
[----:B------:R-:W-:Y:S01]  /*1760*/  UIMAD UR4, UR4, UR6, URZ ;  /* 0x00000006040472a4 */ /* 0x000fe2000f8e02ff */
[----:B------:R-:W-:Y:S01]  /*1770*/  UMOV UR30, URZ ;  /* 0x000000ff001e7c82 */ /* 0x000fe20008000000 */
[----:B------:R-:W-:-:S02]  /*1780*/  UMOV UR31, URZ ;  /* 0x000000ff001f7c82 */ /* 0x000fc40008000000 */
[----:B------:R-:W-:Y:S01]  /*1790*/  UIMAD UR55, UR4, UR7, URZ ;  /* 0x00000007043772a4 */ /* 0x000fe2000f8e02ff */
[----:B------:R-:W-:-:S03]  /*17a0*/  UMOV UR42, URZ ;  /* 0x000000ff002a7c82 */ /* 0x000fc60008000000 */
[----:B------:R-:W-:Y:S02]  /*17b0*/  UISETP.NE.AND UP2, UPT, UR55, URZ, UPT ;  /* 0x000000ff3700728c */ /* 0x000fe4000bf45270 */
[----:B------:R-:W-:-:S04]  /*17c0*/  UISETP.LT.U32.AND UP0, UPT, UR55, 0xd, UPT ;  /* 0x0000000d3700788c */ /* 0x000fc8000bf01070 */
[----:B------:R-:W-:-:S04]  /*17d0*/  USEL UR4, UR55, 0xd, UP0 ;  /* 0x0000000d37047887 */ /* 0x000fc80008000000 */
[----:B------:R-:W-:Y:S02]  /*17e0*/  UIADD3 UR5, UPT, UPT, UR4, -0x1, URZ ;  /* 0xffffffff04057890 */ /* 0x000fe4000fffe0ff */
[----:B------:R-:W-:Y:S02]  /*17f0*/  @!UP2 UIADD3 UR5, UPT, UPT, UR4, URZ, URZ ;  /* 0x000000ff0405a290 */ /* 0x000fe4000fffe0ff */
[----:B------:R-:W-:Y:S02]  /*1800*/  UIADD3 UR52, UPT, UPT, UR55, -UR4, URZ ;  /* 0x8000000437347290 */ /* 0x000fe4000fffe0ff */
[----:B-12---:R-:W-:-:S12]  /*1810*/  UIADD3 UR56, UPT, UPT, UR5, 0x1, URZ ;  /* 0x0000000105387890 */ /* 0x006fd8000fffe0ff */
.L_x_40:
[----:B------:R-:W1:Y:S01]  /*1820*/  S2UR UR29, SR_CgaCtaId ;  /* 0x00000000001d79c3 */ /* 0x000e620000008800 */
[----:B------:R-:W-:Y:S01]  /*1830*/  UMOV UR4, 0x400 ;  /* 0x0000040000047882 */ /* 0x000fe20000000000 */
[----:B------:R-:W-:Y:S01]  /*1840*/  SHF.L.U32 R0, R3, 0x1f, RZ ;  /* 0x0000001f03007819 */ /* 0x000fe200000006ff */
[----:B------:R-:W-:Y:S02]  /*1850*/  UISETP.NE.AND UP0, UPT, UR55, URZ, UPT ;  /* 0x000000ff3700728c */ /* 0x000fe4000bf05270 */
[----:B------:R-:W-:Y:S02]  /*1860*/  USHF.L.U32 UR43, UR51, 0x6, URZ ;  /* 0x00000006332b7899 */ /* 0x000fe400080006ff */
[----:B------:R-:W-:Y:S01]  /*1870*/  ULEA UR19, UR23, UR57, 0x6 ;  /* 0x0000003917137291 */ /* 0x000fe2000f8e30ff */
[----:B------:R-:W-:Y:S01]  /*1880*/  UMOV UR26, URZ ;  /* 0x000000ff001a7c82 */ /* 0x000fe20008000000 */
[----:B------:R-:W-:Y:S01]  /*1890*/  UMOV UR22, URZ ;  /* 0x000000ff00167c82 */ /* 0x000fe20008000000 */
[----:B------:R-:W-:Y:S01]  /*18a0*/  UMOV UR21, URZ ;  /* 0x000000ff00157c82 */ /* 0x000fe20008000000 */
[----:B------:R-:W-:Y:S01]  /*18b0*/  UMOV UR20, URZ ;  /* 0x000000ff00147c82 */ /* 0x000fe20008000000 */
[----:B-1----:R-:W-:-:S04]  /*18c0*/  ULEA UR29, UR29, UR4, 0x18 ;  /* 0x000000041d1d7291 */ /* 0x002fc8000f8ec0ff */
[----:B------:R-:W-:-:S09]  /*18d0*/  ULEA UR4, UR30, UR29, 0x3 ;  /* 0x0000001d1e047291 */ /* 0x000fd2000f8e18ff */
[----:B------:R1:W2:Y:S01]  /*18e0*/  SYNCS.PHASECHK.TRANS64.TRYWAIT P0, [UR4+0x68], R0 ;  /* 0x00006800ff0075a7 */ /* 0x0002a20008001104 */
[----:B------:R-:W-:Y:S05]  /*18f0*/  BRA.U !UP0, `(.L_x_23) ;  /* 0x0000000508a87547 */ /* 0x000fea000b800000 */
[----:B------:R-:W3:Y:S01]  /*1900*/  LDCU.128 UR12, c[0x0][0x480] ;  /* 0x00009000ff0c77ac */ /* 0x000ee20008000c00 */
[----:B------:R-:W4:Y:S01]  /*1910*/  LDCU.128 UR8, c[0x0][0x490] ;  /* 0x00009200ff0877ac */ /* 0x000f220008000c00 */
[----:B------:R-:W1:Y:S01]  /*1920*/  LDCU.64 UR20, c[0x0][0x4c0] ;  /* 0x00009800ff1477ac */ /* 0x000e620008000a00 */
[----:B------:R-:W1:Y:S01]  /*1930*/  LDCU.64 UR16, c[0x0][0x4f0] ;  /* 0x00009e00ff1077ac */ /* 0x000e620008000a00 */
[----:B------:R-:W1:Y:S01]  /*1940*/  LDCU UR18, c[0x0][0x4c8] ;  /* 0x00009900ff1277ac */ /* 0x000e620008000800 */
[----:B---3--:R-:W-:Y:S02]  /*1950*/  UIMAD.WIDE.U32 UR4, UR43, UR13, URZ ;  /* 0x0000000d2b0472a5 */ /* 0x008fe4000f8e00ff */
[----:B------:R-:W-:Y:S02]  /*1960*/  UISETP.NE.AND UP0, UPT, UR12, 0x1, UPT ;  /* 0x000000010c00788c */ /* 0x000fe4000bf05270 */
[----:B------:R-:W-:Y:S01]  /*1970*/  USHF.R.U32.HI UR5, URZ, UR14, UR5 ;  /* 0x0000000eff057299 */ /* 0x000fe20008011605 */
[----:B------:R-:W3:Y:S03]  /*1980*/  LDCU UR51, c[0x0][0x38c] ;  /* 0x00007180ff3377ac */ /* 0x000ee60008000800 */
[----:B------:R-:W-:-:S02]  /*1990*/  USEL UR5, UR43, UR5, !UP0 ;  /* 0x000000052b057287 */ /* 0x000fc4000c000000 */
[----:B------:R-:W-:Y:S02]  /*19a0*/  UISETP.NE.AND UP0, UPT, UR15, 0x1, UPT ;  /* 0x000000010f00788c */ /* 0x000fe4000bf05270 */
[----:B----4-:R-:W-:Y:S01]  /*19b0*/  UIMAD.WIDE.U32 UR6, UR5, UR8, URZ ;  /* 0x00000008050672a5 */ /* 0x010fe2000f8e00ff */
[----:B------:R-:W4:Y:S01]  /*19c0*/  LDCU UR8, c[0x0][0x4a0] ;  /* 0x00009400ff0877ac */ /* 0x000f220008000800 */
[----:B------:R-:W1:Y:S05]  /*19d0*/  LDCU UR23, c[0x0][0x4cc] ;  /* 0x00009980ff1777ac */ /* 0x000e6a0008000800 */
[----:B------:R-:W-:Y:S01]  /*19e0*/  UMOV UR4, UR7 ;  /* 0x0000000700047c82 */ /* 0x000fe20008000000 */
[----:B------:R-:W1:Y:S01]  /*19f0*/  LDCU.64 UR40, c[0x0][0x390] ;  /* 0x00007200ff2877ac */ /* 0x000e620008000a00 */
[----:B------:R-:W-:Y:S01]  /*1a00*/  USHF.R.U32.HI UR4, URZ, UR9, UR4 ;  /* 0x00000009ff047299 */ /* 0x000fe20008011604 */
[----:B------:R-:W1:Y:S03]  /*1a10*/  LDCU UR9, c[0x0][0x4ec] ;  /* 0x00009d80ff0977ac */ /* 0x000e660008000800 */
[----:B------:R-:W-:-:S02]  /*1a20*/  USEL UR4, UR5, UR4, !UP0 ;  /* 0x0000000405047287 */ /* 0x000fc4000c000000 */
[----:B------:R-:W-:Y:S02]  /*1a30*/  UISETP.NE.AND UP0, UPT, UR10, 0x1, UPT ;  /* 0x000000010a00788c */ /* 0x000fe4000bf05270 */
[----:B------:R-:W-:Y:S01]  /*1a40*/  UIMAD.WIDE.U32 UR6, UR4, UR11, URZ ;  /* 0x0000000b040672a5 */ /* 0x000fe2000f8e00ff */
[----:B------:R-:W1:Y:S01]  /*1a50*/  LDCU.64 UR24, c[0x0][0x4d0] ;  /* 0x00009a00ff1877ac */ /* 0x000e620008000a00 */
[----:B------:R-:W-:-:S05]  /*1a60*/  UIADD3 UR42, UPT, UPT, UR56, UR31, URZ ;  /* 0x0000001f382a7290 */ /* 0x000fca000fffe0ff */
[----:B------:R-:W-:Y:S01]  /*1a70*/  UMOV UR6, UR7 ;  /* 0x0000000700067c82 */ /* 0x000fe20008000000 */
[----:B------:R-:W-:Y:S02]  /*1a80*/  UIADD3 UR7, UPT, UPT, -UR4, URZ, URZ ;  /* 0x000000ff04077290 */ /* 0x000fe4000fffe1ff */
[----:B----4-:R-:W-:Y:S02]  /*1a90*/  USHF.R.U32.HI UR6, URZ, UR8, UR6 ;  /* 0x00000008ff067299 */ /* 0x010fe40008011606 */
[----:B------:R-:W-:Y:S02]  /*1aa0*/  UIADD3 UR8, UPT, UPT, -UR5, URZ, URZ ;  /* 0x000000ff05087290 */ /* 0x000fe4000fffe1ff */
[----:B------:R-:W-:Y:S02]  /*1ab0*/  USEL UR14, UR4, UR6, !UP0 ;  /* 0x00000006040e7287 */ /* 0x000fe4000c000000 */
[----:B------:R-:W-:Y:S02]  /*1ac0*/  UIMAD UR7, UR15, UR7, UR5 ;  /* 0x000000070f0772a4 */ /* 0x000fe4000f8e0205 */
[----:B------:R-:W-:-:S02]  /*1ad0*/  UIADD3 UR6, UPT, UPT, -UR14, URZ, URZ ;  /* 0x000000ff0e067290 */ /* 0x000fc4000fffe1ff */
[----:B------:R-:W-:Y:S02]  /*1ae0*/  UIMAD UR8, UR12, UR8, UR43 ;  /* 0x000000080c0872a4 */ /* 0x000fe4000f8e022b */
[----:B------:R-:W-:Y:S02]  /*1af0*/  UIMAD UR13, UR10, UR6, UR4 ;  /* 0x000000060a0d72a4 */ /* 0x000fe4000f8e0204 */
[----:B-1----:R-:W-:Y:S02]  /*1b00*/  UIMAD UR11, UR8, UR20, UR9 ;  /* 0x00000014080b72a4 */ /* 0x002fe4000f8e0209 */
[----:B------:R-:W-:Y:S01]  /*1b10*/  UIMAD UR12, UR7, UR21, UR16 ;  /* 0x00000015070c72a4 */ /* 0x000fe2000f8e0210 */
[----:B------:R-:W1:Y:S02]  /*1b20*/  LDCU.64 UR4, c[0x0][0x4f8] ;  /* 0x00009f00ff0477ac */ /* 0x000e640008000a00 */
[----:B------:R-:W4:Y:S01]  /*1b30*/  LDCU UR6, c[0x0][0x500] ;  /* 0x0000a000ff0677ac */ /* 0x000f220008000800 */
[----:B------:R-:W-:Y:S01]  /*1b40*/  UIMAD UR13, UR13, UR18, UR17 ;  /* 0x000000120d0d72a4 */ /* 0x000fe2000f8e0211 */
[----:B------:R-:W-:Y:S01]  /*1b50*/  UMOV UR26, URZ ;  /* 0x000000ff001a7c82 */ /* 0x000fe20008000000 */
[----:B------:R-:W-:Y:S01]  /*1b60*/  UMOV UR7, UR30 ;  /* 0x0000001e00077c82 */ /* 0x000fe20008000000 */
[----:B------:R-:W-:Y:S01]  /*1b70*/  UMOV UR20, URZ ;  /* 0x000000ff00147c82 */ /* 0x000fe20008000000 */
[----:B------:R-:W-:Y:S01]  /*1b80*/  UMOV UR21, URZ ;  /* 0x000000ff00157c82 */ /* 0x000fe20008000000 */
[----:B---3--:R-:W-:-:S07]  /*1b90*/  UMOV UR22, URZ ;  /* 0x000000ff00167c82 */ /* 0x008fce0008000000 */
.L_x_29:
[----:B------:R-:W-:Y:S01]  /*1ba0*/  @!P3 MOV R4, 0x4000 ;  /* 0x000040000004b802 */ /* 0x000fe20000000f00 */
[----:B------:R-:W-:Y:S01]  /*1bb0*/  ULEA UR9, UR7, UR29, 0x3 ;  /* 0x0000001d07097291 */ /* 0x000fe2000f8e18ff */
[----:B--2---:R-:W-:Y:S11]  /*1bc0*/  @P0 BRA `(.L_x_24) ;  /* 0x00000000000c0947 */ /* 0x004ff60003800000 */
[----:B------:R-:W-:Y:S04]  /*1bd0*/  SHF.L.U32 R5, R3, 0x1f, RZ ;  /* 0x0000001f03057819 */ /* 0x000fe800000006ff */
[----:B------:R-:W2:Y:S02]  /*1be0*/  SYNCS.PHASECHK.TRANS64.TRYWAIT P0, [UR9+0x68], R5 ;  /* 0x00006805ff0075a7 */ /* 0x000ea40008001109 */
[----:B--2---:R-:W-:Y:S05]  /*1bf0*/  @!P0 BRA `(.L_x_25) ;  /* 0x0000006400388947 */ /* 0x004fea0003800000 */
.L_x_24:
[----:B------:R3:W-:Y:S01]  /*1c00*/  @!P3 SYNCS.ARRIVE.TRANS64 RZ, [UR9], R4 ;  /* 0x00000004ffffb9a7 */ /* 0x0007e20008000009 */
[----:B------:R-:W-:Y:S04]  /*1c10*/  ULOP3.LUT UR8, UR37, 0x2, URZ, 0xfc, !UPT ;  /* 0x0000000225087892 */ /* 0x000fe8000f8efcff */
[----:B------:R-:W-:Y:S09]  /*1c20*/  UISETP.NE.AND UP0, UPT, UR8, 0x2, UPT ;  /* 0x000000020800788c */ /* 0x000ff2000bf05270 */
[----:B------:R-:W-:Y:S05]  /*1c30*/  BRA.U UP0, `(.L_x_26) ;  /* 0x0000000100047547 */ /* 0x000fea000b800000 */
[----:B-1--4-:R-:W-:Y:S05]  /*1c40*/  BPT.TRAP 0x1 ;  /* 0x000000040000795c */ /* 0x012fea0000300000 */
.L_x_26:
[----:B------:R-:W-:Y:S04]  /*1c50*/  BSSY.RECONVERGENT B0, `(.L_x_27) ;  /* 0x0000003000007945 */ /* 0x000fe80003800200 */
[----:B------:R-:W-:Y:S05]  /*1c60*/  @P2 BRA `(.L_x_28) ;  /* 0x0000000000042947 */ /* 0x000fea0003800000 */
[----:B-1--4-:R-:W-:Y:S05]  /*1c70*/  BPT.TRAP 0x1 ;  /* 0x000000040000795c */ /* 0x012fea0000300000 */
.L_x_28:
[----:B-1--4-:R-:W-:Y:S05]  /*1c80*/  BSYNC.RECONVERGENT B0 ;  /* 0x0000000000007941 */ /* 0x012fea0003800200 */
.L_x_27:
[----:B------:R-:W-:Y:S02]  /*1c90*/  UIADD3 UR8, UPT, UPT, UR7, 0x1, URZ ;  /* 0x0000000107087890 */ /* 0x000fe4000fffe0ff */
[----:B------:R-:W-:Y:S02]  /*1ca0*/  UIMAD UR15, UR20, UR23, UR4 ;  /* 0x00000017140f72a4 */ /* 0x000fe4000f8e0204 */
[----:B------:R-:W-:Y:S02]  /*1cb0*/  UISETP.NE.AND UP0, UPT, UR8, 0xd, UPT ;  /* 0x0000000d0800788c */ /* 0x000fe4000bf05270 */
[----:B------:R-:W-:Y:S02]  /*1cc0*/  ULEA UR16, UR7, UR38, 0xc ;  /* 0x0000002607107291 */ /* 0x000fe4000f8e60ff */
[----:B------:R-:W-:Y:S02]  /*1cd0*/  USEL UR10, URZ, 0x1, UP0 ;  /* 0x00000001ff0a7887 */ /* 0x000fe40008000000 */
[----:B------:R-:W-:Y:S02]  /*1ce0*/  USEL UR30, UR8, URZ, UP0 ;  /* 0x000000ff081e7287 */ /* 0x000fe40008000000 */
[----:B------:R-:W-:Y:S02]  /*1cf0*/  ULEA UR17, UR7, UR29, 0xd ;  /* 0x0000001d07117291 */ /* 0x000fe4000f8e68ff */
[----:B------:R-:W-:Y:S01]  /*1d00*/  ULEA UR8, UR30, UR29, 0x3 ;  /* 0x0000001d1e087291 */ /* 0x000fe2000f8e18ff */
[----:B------:R-:W-:Y:S01]  /*1d10*/  LOP3.LUT R3, R3, UR10, RZ, 0x3c, !PT ;  /* 0x0000000a03037c12 */ /* 0x000fe2000f8e3cff */
[----:B------:R-:W-:Y:S02]  /*1d20*/  UIADD3 UR34, UP0, UPT, UR44, 0x80, URZ ;  /* 0x000000802c227890 */ /* 0x000fe4000ff1e0ff */
[----:B------:R-:W-:Y:S01]  /*1d30*/  USHF.L.U32 UR10, UR26, 0x6, URZ ;  /* 0x000000061a0a7899 */ /* 0x000fe200080006ff */
[----:B--2---:R-:W-:Y:S01]  /*1d40*/  SHF.L.U32 R0, R3, 0x1f, RZ ;  /* 0x0000001f03007819 */ /* 0x004fe200000006ff */
[----:B------:R-:W-:Y:S02]  /*1d50*/  UIADD3.X UR35, UPT, UPT, URZ, UR45, URZ, UP0, !UPT ;  /* 0x0000002dff237290 */ /* 0x000fe400087fe4ff */
[----:B------:R-:W-:Y:S01]  /*1d60*/  UIADD3 UR32, UP3, UPT, UR44, 0x200, URZ ;  /* 0x000002002c207890 */ /* 0x000fe2000ff7e0ff */
[----:B------:R1:W2:Y:S01]  /*1d70*/  SYNCS.PHASECHK.TRANS64.TRYWAIT P0, [UR8+0x68], R0 ;  /* 0x00006800ff0075a7 */ /* 0x0002a20008001108 */
[----:B------:R-:W-:Y:S02]  /*1d80*/  UIMAD UR8, UR21, UR24, UR5 ;  /* 0x00000018150872a4 */ /* 0x000fe4000f8e0205 */
[----:B------:R-:W-:Y:S02]  /*1d90*/  UIMAD UR7, UR22, UR25, UR6 ;  /* 0x00000019160772a4 */ /* 0x000fe4000f8e0206 */
[----:B------:R-:W-:Y:S02]  /*1da0*/  ULEA UR15, UR8, UR15, 0x5 ;  /* 0x0000000f080f7291 */ /* 0x000fe4000f8e28ff */
[----:B------:R-:W-:Y:S02]  /*1db0*/  UIADD3 UR8, UPT, UPT, UR17, 0x3400, URZ ;  /* 0x0000340011087890 */ /* 0x000fe4000fffe0ff */
[----:B------:R-:W-:Y:S02]  /*1dc0*/  ULEA UR7, UR7, UR15, 0xa ;  /* 0x0000000f07077291 */ /* 0x000fe4000f8e50ff */
[----:B------:R-:W-:Y:S02]  /*1dd0*/  ULEA UR16, UR16, UR29, 0x1 ;  /* 0x0000001d10107291 */ /* 0x000fe4000f8e08ff */
[----:B------:R-:W-:Y:S02]  /*1de0*/  UPRMT UR7, UR7, 0x5410, URZ ;  /* 0x0000541007077896 */ /* 0x000fe400080000ff */
[----:B------:R-:W-:Y:S02]  /*1df0*/  UIADD3.X UR33, UPT, UPT, URZ, UR45, URZ, UP3, !UPT ;  /* 0x0000002dff217290 */ /* 0x000fe40009ffe4ff */
[----:B------:R-:W-:Y:S02]  /*1e00*/  UIADD3 UR16, UPT, UPT, UR16, 0x1d400, URZ ;  /* 0x0001d40010107890 */ /* 0x000fe4000fffe0ff */
[----:B------:R-:W-:Y:S02]  /*1e10*/  UIADD3 UR36, UPT, UPT, UR20, 0x1, URZ ;  /* 0x0000000114247890 */ /* 0x000fe4000fffe0ff */
[----:B------:R-:W-:Y:S01]  /*1e20*/  UIADD3 UR28, UPT, UPT, UR21, 0x1, URZ ;  /* 0x00000001151c7890 */ /* 0x000fe2000fffe0ff */
[----:B------:R4:W-:Y:S01]  /*1e30*/  UTMALDG.5D.IM2COL [UR8], [UR34], UR7 ;  /* 0x00000008220073b4 */ /* 0x0009e20008060007 */
[----:B------:R-:W-:Y:S02]  /*1e40*/  UISETP.NE.AND UP2, UPT, UR36, UR51, UPT ;  /* 0x000000332400728c */ /* 0x000fe4000bf45270 */
[----:B------:R-:W-:Y:S02]  /*1e50*/  UIADD3 UR27, UPT, UPT, UR22, 0x1, URZ ;  /* 0x00000001161b7890 */ /* 0x000fe4000fffe0ff */
[----:B------:R-:W-:Y:S01]  /*1e60*/  UIADD3 UR31, UPT, UPT, UR31, 0x1, URZ ;  /* 0x000000011f1f7890 */ /* 0x000fe2000fffe0ff */
[----:B------:R-:W-:Y:S01]  /*1e70*/  UMOV UR48, 0x30000 ;  /* 0x0003000000307882 */ /* 0x000fe20000000000 */
[----:B------:R-:W-:Y:S01]  /*1e80*/  UMOV UR46, 0x0 ;  /* 0x00000000002e7882 */ /* 0x000fe20000000000 */
[----:B------:R-:W-:Y:S01]  /*1e90*/  UMOV UR47, 0x10000000 ;  /* 0x10000000002f7882 */ /* 0x000fe20000000000 */
[----:B------:R-:W-:Y:S01]  /*1ea0*/  UMOV UR17, UR9 ;  /* 0x0000000900117c82 */ /* 0x000fe20008000000 */
[----:B------:R-:W-:Y:S02]  /*1eb0*/  UMOV UR18, UR10 ;  /* 0x0000000a00127c82 */ /* 0x000fe40008000000 */
[----:B------:R-:W-:Y:S01]  /*1ec0*/  @UP2 UIADD3 UR28, UPT, UPT, UR21, URZ, URZ ;  /* 0x000000ff151c2290 */ /* 0x000fe2000fffe0ff */
[----:B------:R3:W-:Y:S03]  /*1ed0*/  UTMALDG.5D.MULTICAST [UR16], [UR32], UR48, desc[UR46] ;  /* 0x00002e10200073b4 */ /* 0x0007e60008021830 */
[----:B------:R-:W-:Y:S11]  /*1ee0*/  UISETP.NE.AND UP1, UPT, UR28, UR40, UPT ;  /* 0x000000281c00728c */ /* 0x000ff6000bf25270 */
[----:B------:R-:W-:Y:S04]  /*1ef0*/  @UP1 UIADD3 UR27, UPT, UPT, UR22, URZ, URZ ;  /* 0x000000ff161b1290 */ /* 0x000fe8000fffe0ff */
[----:B------:R-:W-:Y:S02]  /*1f00*/  UISETP.NE.AND UP0, UPT, UR27, UR41, UPT ;  /* 0x000000291b00728c */ /* 0x000fe4000bf05270 */
[----:B----4-:R-:W-:Y:S09]  /*1f10*/  UIADD3 UR8, UPT, UPT, UR26, 0x1, URZ ;  /* 0x000000011a087890 */ /* 0x010ff2000fffe0ff */
[----:B------:R-:W-:Y:S01]  /*1f20*/  @UP0 UIADD3 UR8, UPT, UPT, UR26, URZ, URZ ;  /* 0x000000ff1a080290 */ /* 0x000fe2000fffe0ff */
[----:B------:R-:W-:Y:S06]  /*1f30*/  UMOV UR7, UR30 ;  /* 0x0000001e00077c82 */ /* 0x000fec0008000000 */
[----:B------:R-:W-:Y:S01]  /*1f40*/  UMOV UR26, UR8 ;  /* 0x00000008001a7c82 */ /* 0x000fe20008000000 */
[----:B---3--:R-:W-:Y:S02]  /*1f50*/  USEL UR22, UR27, URZ, UP0 ;  /* 0x000000ff1b167287 */ /* 0x008fe40008000000 */
[----:B------:R-:W-:Y:S02]  /*1f60*/  UISETP.NE.AND UP0, UPT, UR31, UR42, UPT ;  /* 0x0000002a1f00728c */ /* 0x000fe4000bf05270 */
[----:B------:R-:W-:Y:S02]  /*1f70*/  USEL UR20, UR36, URZ, UP2 ;  /* 0x000000ff24147287 */ /* 0x000fe40009000000 */
[----:B------:R-:W-:Y:S05]  /*1f80*/  USEL UR21, UR28, URZ, UP1 ;  /* 0x000000ff1c157287 */ /* 0x000fea0008800000 */
[----:B-1----:R-:W-:Y:S07]  /*1f90*/  BRA.U UP0, `(.L_x_29) ;  /* 0xfffffffd00007547 */ /* 0x002fee000b83ffff */
.L_x_23:
[----:B------:R-:W-:Y:S01]  /*1fa0*/  ULEA UR4, UR30, UR29, 0x3 ;  /* 0x0000001d1e047291 */ /* 0x000fe2000f8e18ff */
[----:B-1----:R-:W-:Y:S01]  /*1fb0*/  SHF.L.U32 R0, R3, 0x1f, RZ ;  /* 0x0000001f03007819 */ /* 0x002fe200000006ff */
[----:B------:R-:W-:Y:S01]  /*1fc0*/  @!P1 SYNCS.ARRIVE.TRANS64.A1T0 RZ, [UR29+0x108], RZ ;  /* 0x000108ffffff99a7 */ /* 0x000fe2000810001d */
[----:B------:R-:W-:-:S06]  /*1fd0*/  UISETP.GE.AND UP0, UPT, UR52, 0x1, UPT ;  /* 0x000000013400788c */ /* 0x000fcc000bf06270 */
[----:B--2---:R1:W2:Y:S03]  /*1fe0*/  SYNCS.PHASECHK.TRANS64.TRYWAIT P0, [UR4+0x68], R0 ;  /* 0x00006800ff0075a7 */ /* 0x0042a60008001104 */
[----:B------:R-:W-:Y:S05]  /*1ff0*/  BRA.U !UP0, `(.L_x_30) ;  /* 0x0000000508a07547 */ /* 0x000fea000b800000 */
[----:B------:R-:W3:Y:S01]  /*2000*/  LDCU.128 UR8, c[0x0][0x480] ;  /* 0x00009000ff0877ac */ /* 0x000ee20008000c00 */
[----:B------:R-:W4:Y:S01]  /*2010*/  LDCU.128 UR32, c[0x0][0x490] ;  /* 0x00009200ff2077ac */ /* 0x000f220008000c00 */
[----:B------:R-:W1:Y:S01]  /*2020*/  LDCU UR13, c[0x0][0x4c8] ;  /* 0x00009900ff0d77ac */ /* 0x000e620008000800 */
        /* <DEDUP_REMOVED lines=14> */
[----:B------:R-:W4:Y:S03]  /*2110*/  LDCU.64 UR32, c[0x0][0x4c0] ;  /* 0x00009800ff2077ac */ /* 0x000f260008000a00 */
[----:B------:R-:W-:-:S02]  /*2120*/  USEL UR4, UR5, UR4, !UP0 ;  /* 0x0000000405047287 */ /* 0x000fc4000c000000 */
[----:B------:R-:W-:Y:S02]  /*2130*/  UISETP.NE.AND UP0, UPT, UR34, 0x1, UPT ;  /* 0x000000012200788c */ /* 0x000fe4000bf05270 */
[----:B------:R-:W-:Y:S01]  /*2140*/  UIMAD.WIDE.U32 UR6, UR4, UR35, URZ ;  /* 0x00000023040672a5 */ /* 0x000fe2000f8e00ff */
[----:B------:R-:W1:Y:S01]  /*2150*/  LDCU.64 UR24, c[0x0][0x4d0] ;  /* 0x00009a00ff1877ac */ /* 0x000e620008000a00 */
[----:B------:R-:W-:-:S05]  /*2160*/  UIADD3 UR42, UPT, UPT, UR52, UR42, URZ ;  /* 0x0000002a342a7290 */ /* 0x000fca000fffe0ff */
[----:B------:R-:W-:Y:S01]  /*2170*/  UMOV UR6, UR7 ;  /* 0x0000000700067c82 */ /* 0x000fe20008000000 */
[----:B------:R-:W-:Y:S02]  /*2180*/  UIADD3 UR7, UPT, UPT, -UR5, URZ, URZ ;  /* 0x000000ff05077290 */ /* 0x000fe4000fffe1ff */
[----:B---3--:R-:W-:Y:S02]  /*2190*/  USHF.R.U32.HI UR6, URZ, UR9, UR6 ;  /* 0x00000009ff067299 */ /* 0x008fe40008011606 */
[----:B------:R-:W-:Y:S02]  /*21a0*/  UIMAD UR7, UR8, UR7, UR43 ;  /* 0x00000007080772a4 */ /* 0x000fe4000f8e022b */
[----:B------:R-:W-:Y:S02]  /*21b0*/  USEL UR14, UR4, UR6, !UP0 ;  /* 0x00000006040e7287 */ /* 0x000fe4000c000000 */
[----:B------:R-:W-:Y:S02]  /*21c0*/  UIADD3 UR6, UPT, UPT, -UR4, URZ, URZ ;  /* 0x000000ff04067290 */ /* 0x000fe4000fffe1ff */
[----:B------:R-:W-:-:S02]  /*21d0*/  UIADD3 UR9, UPT, UPT, -UR14, URZ, URZ ;  /* 0x000000ff0e097290 */ /* 0x000fc4000fffe1ff */
[----:B------:R-:W-:Y:S02]  /*21e0*/  UIMAD UR12, UR11, UR6, UR5 ;  /* 0x000000060b0c72a4 */ /* 0x000fe4000f8e0205 */
[----:B------:R-:W-:Y:S02]  /*21f0*/  UIMAD UR9, UR34, UR9, UR4 ;  /* 0x00000009220972a4 */ /* 0x000fe4000f8e0204 */
[----:B----4-:R-:W-:Y:S01]  /*2200*/  UIMAD UR11, UR7, UR32, UR10 ;  /* 0x00000020070b72a4 */ /* 0x010fe2000f8e020a */
[----:B------:R-:W3:Y:S02]  /*2210*/  LDCU.64 UR4, c[0x0][0x4f8] ;  /* 0x00009f00ff0477ac */ /* 0x000ee40008000a00 */
[----:B------:R-:W4:Y:S01]  /*2220*/  LDCU UR6, c[0x0][0x500] ;  /* 0x0000a000ff0677ac */ /* 0x000f220008000800 */
[----:B-1----:R-:W-:Y:S02]  /*2230*/  UIMAD UR12, UR12, UR33, UR16 ;  /* 0x000000210c0c72a4 */ /* 0x002fe4000f8e0210 */
[----:B------:R-:W-:Y:S01]  /*2240*/  UIMAD UR13, UR9, UR13, UR17 ;  /* 0x0000000d090d72a4 */ /* 0x000fe2000f8e0211 */
[----:B------:R-:W-:Y:S01]  /*2250*/  UMOV UR36, UR52 ;  /* 0x0000003400247c82 */ /* 0x000fe20008000000 */
[----:B------:R-:W-:-:S10]  /*2260*/  UMOV UR7, UR30 ;  /* 0x0000001e00077c82 */ /* 0x000fd40008000000 */
.L_x_36:
[----:B------:R-:W-:Y:S01]  /*2270*/  @!P3 MOV R4, 0x4000 ;  /* 0x000040000004b802 */ /* 0x000fe20000000f00 */
[----:B------:R-:W-:Y:S01]  /*2280*/  ULEA UR9, UR7, UR29, 0x3 ;  /* 0x0000001d07097291 */ /* 0x000fe2000f8e18ff */
[----:B--23--:R-:W-:Y:S11]  /*2290*/  @P0 BRA `(.L_x_31) ;  /* 0x00000000000c0947 */ /* 0x00cff60003800000 */
[----:B------:R-:W-:Y:S04]  /*22a0*/  SHF.L.U32 R5, R3, 0x1f, RZ ;  /* 0x0000001f03057819 */ /* 0x000fe800000006ff */
[----:B------:R-:W1:Y:S02]  /*22b0*/  SYNCS.PHASECHK.TRANS64.TRYWAIT P0, [UR9+0x68], R5 ;  /* 0x00006805ff0075a7 */ /* 0x000e640008001109 */
[----:B-1----:R-:W-:Y:S05]  /*22c0*/  @!P0 BRA `(.L_x_32) ;  /* 0x0000005c009c8947 */ /* 0x002fea0003800000 */
.L_x_31:
[----:B------:R2:W-:Y:S01]  /*22d0*/  @!P3 SYNCS.ARRIVE.TRANS64 RZ, [UR9], R4 ;  /* 0x00000004ffffb9a7 */ /* 0x0005e20008000009 */
[----:B------:R-:W-:Y:S04]  /*22e0*/  ULOP3.LUT UR8, UR37, 0x2, URZ, 0xfc, !UPT ;  /* 0x0000000225087892 */ /* 0x000fe8000f8efcff */
[----:B------:R-:W-:Y:S09]  /*22f0*/  UISETP.NE.AND UP0, UPT, UR8, 0x2, UPT ;  /* 0x000000020800788c */ /* 0x000ff2000bf05270 */
[----:B------:R-:W-:Y:S05]  /*2300*/  BRA.U UP0, `(.L_x_33) ;  /* 0x0000000100047547 */ /* 0x000fea000b800000 */
[----:B---34-:R-:W-:Y:S05]  /*2310*/  BPT.TRAP 0x1 ;  /* 0x000000040000795c */ /* 0x018fea0000300000 */
.L_x_33:
[----:B------:R-:W-:Y:S04]  /*2320*/  BSSY.RECONVERGENT B0, `(.L_x_34) ;  /* 0x0000003000007945 */ /* 0x000fe80003800200 */
[----:B------:R-:W-:Y:S05]  /*2330*/  @P2 BRA `(.L_x_35) ;  /* 0x0000000000042947 */ /* 0x000fea0003800000 */
[----:B---34-:R-:W-:Y:S05]  /*2340*/  BPT.TRAP 0x1 ;  /* 0x000000040000795c */ /* 0x018fea0000300000 */
.L_x_35:
[----:B---34-:R-:W-:Y:S05]  /*2350*/  BSYNC.RECONVERGENT B0 ;  /* 0x0000000000007941 */ /* 0x018fea0003800200 */
.L_x_34:
[----:B------:R-:W-:Y:S02]  /*2360*/  UIADD3 UR8, UPT, UPT, UR7, 0x1, URZ ;  /* 0x0000000107087890 */ /* 0x000fe4000fffe0ff */
[----:B------:R-:W-:Y:S02]  /*2370*/  UIMAD UR16, UR20, UR23, UR4 ;  /* 0x00000017141072a4 */ /* 0x000fe4000f8e0204 */
[----:B------:R-:W-:Y:S02]  /*2380*/  UISETP.NE.AND UP0, UPT, UR8, 0xd, UPT ;  /* 0x0000000d0800788c */ /* 0x000fe4000bf05270 */
[----:B------:R-:W-:Y:S02]  /*2390*/  UIMAD UR15, UR21, UR24, UR5 ;  /* 0x00000018150f72a4 */ /* 0x000fe4000f8e0205 */
[----:B------:R-:W-:Y:S02]  /*23a0*/  USEL UR10, URZ, 0x1, UP0 ;  /* 0x00000001ff0a7887 */ /* 0x000fe40008000000 */
[----:B------:R-:W-:Y:S02]  /*23b0*/  USEL UR30, UR8, URZ, UP0 ;  /* 0x000000ff081e7287 */ /* 0x000fe40008000000 */
[----:B------:R-:W-:Y:S02]  /*23c0*/  ULEA UR18, UR7, UR38, 0xc ;  /* 0x0000002607127291 */ /* 0x000fe4000f8e60ff */
[----:B------:R-:W-:Y:S01]  /*23d0*/  ULEA UR8, UR30, UR29, 0x3 ;  /* 0x0000001d1e087291 */ /* 0x000fe2000f8e18ff */
[----:B------:R-:W-:Y:S01]  /*23e0*/  LOP3.LUT R3, R3, UR10, RZ, 0x3c, !PT ;  /* 0x0000000a03037c12 */ /* 0x000fe2000f8e3cff */
[----:B------:R-:W-:Y:S02]  /*23f0*/  ULEA UR15, UR15, UR16, 0x5 ;  /* 0x000000100f0f7291 */ /* 0x000fe4000f8e28ff */
[----:B------:R-:W-:Y:S01]  /*2400*/  UIADD3 UR34, UP0, UPT, UR44, 0x80, URZ ;  /* 0x000000802c227890 */ /* 0x000fe2000ff1e0ff */
[----:B-1----:R-:W-:Y:S01]  /*2410*/  SHF.L.U32 R0, R3, 0x1f, RZ ;  /* 0x0000001f03007819 */ /* 0x002fe200000006ff */
[----:B------:R-:W-:Y:S02]  /*2420*/  USHF.L.U32 UR10, UR26, 0x6, URZ ;  /* 0x000000061a0a7899 */ /* 0x000fe400080006ff */
[----:B------:R-:W-:Y:S01]  /*2430*/  UIADD3.X UR35, UPT, UPT, URZ, UR45, URZ, UP0, !UPT ;  /* 0x0000002dff237290 */ /* 0x000fe200087fe4ff */
[----:B------:R1:W3:Y:S01]  /*2440*/  SYNCS.PHASECHK.TRANS64.TRYWAIT P0, [UR8+0x68], R0 ;  /* 0x00006800ff0075a7 */ /* 0x0002e20008001108 */
[----:B------:R-:W-:Y:S02]  /*2450*/  ULEA UR8, UR7, UR29, 0xd ;  /* 0x0000001d07087291 */ /* 0x000fe4000f8e68ff */
[----:B------:R-:W-:Y:S02]  /*2460*/  UIMAD UR7, UR22, UR25, UR6 ;  /* 0x00000019160772a4 */ /* 0x000fe4000f8e0206 */
[----:B------:R-:W-:Y:S02]  /*2470*/  UIADD3 UR8, UPT, UPT, UR8, 0x3400, URZ ;  /* 0x0000340008087890 */ /* 0x000fe4000fffe0ff */
[----:B------:R-:W-:Y:S02]  /*2480*/  ULEA UR7, UR7, UR15, 0xa ;  /* 0x0000000f07077291 */ /* 0x000fe4000f8e50ff */
[----:B------:R-:W-:Y:S02]  /*2490*/  UIADD3 UR32, UP3, UPT, UR44, 0x200, URZ ;  /* 0x000002002c207890 */ /* 0x000fe4000ff7e0ff */
[----:B------:R-:W-:Y:S02]  /*24a0*/  UPRMT UR7, UR7, 0x5410, URZ ;  /* 0x0000541007077896 */ /* 0x000fe400080000ff */
[----:B------:R-:W-:Y:S02]  /*24b0*/  ULEA UR18, UR18, UR29, 0x1 ;  /* 0x0000001d12127291 */ /* 0x000fe4000f8e08ff */
[----:B------:R-:W-:Y:S02]  /*24c0*/  UIADD3.X UR33, UPT, UPT, URZ, UR45, URZ, UP3, !UPT ;  /* 0x0000002dff217290 */ /* 0x000fe40009ffe4ff */
[----:B------:R-:W-:Y:S02]  /*24d0*/  UIADD3 UR16, UPT, UPT, UR18, 0x1d400, URZ ;  /* 0x0001d40012107890 */ /* 0x000fe4000fffe0ff */
[----:B------:R-:W-:Y:S01]  /*24e0*/  UIADD3 UR31, UPT, UPT, UR20, 0x1, URZ ;  /* 0x00000001141f7890 */ /* 0x000fe2000fffe0ff */
[----:B------:R4:W-:Y:S01]  /*24f0*/  UTMALDG.5D.IM2COL [UR8], [UR34], UR7 ;  /* 0x00000008220073b4 */ /* 0x0009e20008060007 */
[----:B------:R-:W-:Y:S02]  /*2500*/  UIADD3 UR28, UPT, UPT, UR21, 0x1, URZ ;  /* 0x00000001151c7890 */ /* 0x000fe4000fffe0ff */
[----:B------:R-:W-:Y:S02]  /*2510*/  UISETP.NE.AND UP2, UPT, UR31, UR48, UPT ;  /* 0x000000301f00728c */ /* 0x000fe4000bf45270 */
[----:B------:R-:W-:Y:S01]  /*2520*/  UIADD3 UR27, UPT, UPT, UR22, 0x1, URZ ;  /* 0x00000001161b7890 */ /* 0x000fe2000fffe0ff */
[----:B------:R-:W-:Y:S01]  /*2530*/  UMOV UR43, 0x30000 ;  /* 0x00030000002b7882 */ /* 0x000fe20000000000 */
[----:B------:R-:W-:Y:S01]  /*2540*/  UMOV UR46, 0x0 ;  /* 0x00000000002e7882 */ /* 0x000fe20000000000 */
[----:B------:R-:W-:Y:S01]  /*2550*/  UMOV UR47, 0x10000000 ;  /* 0x10000000002f7882 */ /* 0x000fe20000000000 */
[----:B------:R-:W-:Y:S01]  /*2560*/  UMOV UR17, UR9 ;  /* 0x0000000900117c82 */ /* 0x000fe20008000000 */
[----:B------:R-:W-:Y:S02]  /*2570*/  UMOV UR18, UR10 ;  /* 0x0000000a00127c82 */ /* 0x000fe40008000000 */
[----:B------:R2:W-:Y:S02]  /*2580*/  UTMALDG.5D.MULTICAST [UR16], [UR32], UR43, desc[UR46] ;  /* 0x00002e10200073b4 */ /* 0x0005e4000802182b */
[----:B------:R-:W-:Y:S04]  /*2590*/  @UP2 UIADD3 UR28, UPT, UPT, UR21, URZ, URZ ;  /* 0x000000ff151c2290 */ /* 0x000fe8000fffe0ff */
[----:B------:R-:W-:Y:S11]  /*25a0*/  UISETP.NE.AND UP1, UPT, UR28, UR40, UPT ;  /* 0x000000281c00728c */ /* 0x000ff6000bf25270 */
[----:B------:R-:W-:Y:S04]  /*25b0*/  @UP1 UIADD3 UR27, UPT, UPT, UR22, URZ, URZ ;  /* 0x000000ff161b1290 */ /* 0x000fe8000fffe0ff */
[----:B------:R-:W-:Y:S02]  /*25c0*/  UISETP.NE.AND UP0, UPT, UR27, UR41, UPT ;  /* 0x000000291b00728c */ /* 0x000fe4000bf05270 */
[----:B----4-:R-:W-:Y:S02]  /*25d0*/  UIADD3 UR8, UPT, UPT, UR26, 0x1, URZ ;  /* 0x000000011a087890 */ /* 0x010fe4000fffe0ff */
[----:B------:R-:W-:Y:S07]  /*25e0*/  UIADD3 UR7, UPT, UPT, UR36, -0x1, URZ ;  /* 0xffffffff24077890 */ /* 0x000fee000fffe0ff */
[----:B------:R-:W-:Y:S07]  /*25f0*/  @UP0 UIADD3 UR8, UPT, UPT, UR26, URZ, URZ ;  /* 0x000000ff1a080290 */ /* 0x000fee000fffe0ff */
[----:B------:R-:W-:Y:S01]  /*2600*/  UMOV UR26, UR8 ;  /* 0x00000008001a7c82 */ /* 0x000fe20008000000 */
[----:B--2---:R-:W-:Y:S02]  /*2610*/  USEL UR22, UR27, URZ, UP0 ;  /* 0x000000ff1b167287 */ /* 0x004fe40008000000 */
[----:B------:R-:W-:Y:S02]  /*2620*/  UISETP.GT.U32.AND UP0, UPT, UR36, 0x1, UPT ;  /* 0x000000012400788c */ /* 0x000fe4000bf04070 */
[----:B------:R-:W-:Y:S02]  /*2630*/  USEL UR20, UR31, URZ, UP2 ;  /* 0x000000ff1f147287 */ /* 0x000fe40009000000 */
[----:B------:R-:W-:Y:S01]  /*2640*/  USEL UR21, UR28, URZ, UP1 ;  /* 0x000000ff1c157287 */ /* 0x000fe20008800000 */
[----:B------:R-:W-:Y:S01]  /*2650*/  UMOV UR36, UR7 ;  /* 0x0000000700247c82 */ /* 0x000fe20008000000 */
[----:B------:R-:W-:Y:S03]  /*2660*/  UMOV UR7, UR30 ;  /* 0x0000001e00077c82 */ /* 0x000fe60008000000 */
[----:B-1----:R-:W-:Y:S07]  /*2670*/  BRA.U UP0, `(.L_x_36) ;  /* 0xfffffff900fc7547 */ /* 0x002fee000b83ffff */
.L_x_30:
[----:B------:R-:W-:Y:S01]  /*2680*/  SHF.L.U32 R4, R2, 0x1f, RZ ;  /* 0x0000001f02047819 */ /* 0x000fe200000006ff */
[----:B------:R-:W-:-:S03]  /*2690*/  NOP ;  /* 0x0000000000007918 */ /* 0x000fc60000000000 */
[----:B--23--:R-:W2:Y:S02]  /*26a0*/  SYNCS.PHASECHK.TRANS64.TRYWAIT P0, [UR29+0x110], R4 ;  /* 0x00011004ff0075a7 */ /* 0x00cea4000800111d */
[----:B--2---:R-:W-:Y:S05]  /*26b0*/  @!P0 BRA `(.L_x_37) ;  /* 0x0000005800b88947 */ /* 0x004fea0003800000 */
.L_x_127:
[----:B-1----:R-:W1:Y:S01]  /*26c0*/  LDS.128 R4, [UR29+0x150] ;  /* 0x0001501dff047984 */ /* 0x002e620008000c00 */
[----:B------:R-:W-:Y:S02]  /*26d0*/  UIADD3 UR4, UPT, UPT, UR29, 0x118, URZ ;  /* 0x000001181d047890 */ /* 0x000fe4000fffe0ff */
[----:B------:R-:W-:Y:S01]  /*26e0*/  UISETP.GE.AND UP0, UPT, UR39, 0x1, UPT ;  /* 0x000000012700788c */ /* 0x000fe2000bf06270 */
[----:B------:R-:W-:Y:S01]  /*26f0*/  @!PT LDS RZ, [RZ] ;  /* 0x00000000fffff984 */ /* 0x000fe20000000800 */
[----:B------:R-:W-:Y:S01]  /*2700*/  @!PT LDS RZ, [RZ] ;  /* 0x00000000fffff984 */ /* 0x000fe20000000800 */
[----:B------:R-:W-:Y:S01]  /*2710*/  @!PT LDS RZ, [RZ] ;  /* 0x00000000fffff984 */ /* 0x000fe20000000800 */
[----:B------:R-:W-:Y:S01]  /*2720*/  @!PT LDS RZ, [RZ] ;  /* 0x00000000fffff984 */ /* 0x000fe20000000800 */
[----:B------:R2:W-:Y:S06]  /*2730*/  MEMBAR.ALL.CTA ;  /* 0x0000000000007992 */ /* 0x0005ec0000008000 */
[----:B--2---:R-:W2:Y:S01]  /*2740*/  FENCE.VIEW.ASYNC.S ;  /* 0x00000000000073c6 */ /* 0x004ea20000000000 */
[----:B------:R-:W-:-:S09]  /*2750*/  UPRMT UR4, URZ, 0x654, UR4 ;  /* 0x00000654ff047896 */ /* 0x000fd20008000004 */
[----:B--2---:R-:W-:Y:S01]  /*2760*/  SYNCS.ARRIVE.TRANS64.RED.A1T0 RZ, [UR4], RZ ;  /* 0x000000ffffff79a7 */ /* 0x004fe20008100404 */
[----:B-1----:R-:W-:-:S13]  /*2770*/  LOP3.LUT P0, RZ, R6, 0x1, RZ, 0xc0, !PT ;  /* 0x0000000106ff7812 */ /* 0x002fda000780c0ff */
[----:B------:R-:W-:Y:S01]  /*2780*/  VOTEU.ANY UP1, P0 ;  /* 0x0000000000ff7886 */ /* 0x000fe20000020100 */
[----:B------:R-:W-:-:S13]  /*2790*/  PLOP3.LUT P0, PT, PT, PT, UP1, 0x80, 0x8 ;  /* 0x000000000008781c */ /* 0x000fda0003f0f018 */
[----:B------:R-:W-:Y:S02]  /*27a0*/  @P0 MOV R0, R4 ;  /* 0x0000000400000202 */ /* 0x000fe40000000f00 */
[----:B------:R-:W-:Y:S02]  /*27b0*/  @P0 LOP3.LUT R4, R5, 0xffff, RZ, 0xc0, !PT ;  /* 0x0000ffff05040812 */ /* 0x000fe400078ec0ff */
[----:B------:R-:W-:Y:S02]  /*27c0*/  @P0 R2UR UR6, R0 ;  /* 0x00000000000602ca */ /* 0x000fe400000e0000 */
[----:B------:R-:W-:-:S11]  /*27d0*/  @P0 R2UR UR5, R4 ;  /* 0x00000000040502ca */ /* 0x000fd600000e0000 */
[----:B------:R-:W-:Y:S02]  /*27e0*/  @UP1 UMOV UR50, UR6 ;  /* 0x0000000600321c82 */ /* 0x000fe40008000000 */
[----:B------:R-:W-:Y:S01]  /*27f0*/  @UP1 UMOV UR49, UR5 ;  /* 0x0000000500311c82 */ /* 0x000fe20008000000 */
[----:B------:R-:W-:Y:S05]  /*2800*/  BRA.U !UP0, `(.L_x_38) ;  /* 0x0000000108d47547 */ /* 0x000fea000b800000 */
[----:B------:R-:W1:Y:S01]  /*2810*/  LDCU.128 UR16, c[0x0][0xc10] ;  /* 0x00018200ff1077ac */ /* 0x000e620008000c00 */
[----:B------:R-:W2:Y:S01]  /*2820*/  LDCU UR21, c[0x0][0xc20] ;  /* 0x00018400ff1577ac */ /* 0x000ea20008000800 */
[----:B------:R-:W3:Y:S01]  /*2830*/  LDCU UR20, c[0x0][0xc0c] ;  /* 0x00018180ff1477ac */ /* 0x000ee20008000800 */
[----:B------:R-:W4:Y:S01]  /*2840*/  LDCU.64 UR12, c[0x0][0xc28] ;  /* 0x00018500ff0c77ac */ /* 0x000f220008000a00 */
[----:B------:R-:W-:Y:S02]  /*2850*/  UISETP.NE.AND UP3, UPT, UR39, 0x1, UPT ;  /* 0x000000012700788c */ /* 0x000fe4000bf65270 */
[----:B-1----:R-:W-:Y:S02]  /*2860*/  UIMAD.WIDE.U32 UR4, UR53, UR19, URZ ;  /* 0x00000013350472a5 */ /* 0x002fe4000f8e00ff */
[----:B------:R-:W-:Y:S02]  /*2870*/  UIMAD.WIDE.U32 UR6, UR54, UR16, URZ ;  /* 0x00000010360672a5 */ /* 0x000fe4000f8e00ff */
[----:B------:R-:W-:-:S02]  /*2880*/  UISETP.NE.AND UP0, UPT, UR18, 0x1, UPT ;  /* 0x000000011200788c */ /* 0x000fc4000bf05270 */
[----:B------:R-:W-:Y:S01]  /*2890*/  UIMAD.WIDE.U32 UR14, UR49, UR19, URZ ;  /* 0x00000013310e72a5 */ /* 0x000fe2000f8e00ff */
[----:B------:R-:W-:Y:S01]  /*28a0*/  UMOV UR4, UR5 ;  /* 0x0000000500047c82 */ /* 0x000fe20008000000 */
[----:B---3--:R-:W-:Y:S02]  /*28b0*/  UISETP.NE.AND UP2, UPT, UR20, 0x1, UPT ;  /* 0x000000011400788c */ /* 0x008fe4000bf45270 */
[----:B--2---:R-:W-:Y:S02]  /*28c0*/  USHF.R.U32.HI UR5, URZ, UR21, UR4 ;  /* 0x00000015ff057299 */ /* 0x004fe40008011604 */
[----:B------:R-:W-:Y:S01]  /*28d0*/  UIMAD.WIDE.U32 UR10, UR50, UR16, URZ ;  /* 0x00000010320a72a5 */ /* 0x000fe2000f8e00ff */
[----:B------:R-:W-:Y:S01]  /*28e0*/  UMOV UR4, UR7 ;  /* 0x0000000700047c82 */ /* 0x000fe20008000000 */
[----:B------:R-:W-:Y:S02]  /*28f0*/  USEL UR5, UR53, UR5, !UP0 ;  /* 0x0000000535057287 */ /* 0x000fe4000c000000 */
[----:B------:R-:W-:-:S02]  /*2900*/  USHF.R.U32.HI UR4, URZ, UR17, UR4 ;  /* 0x00000011ff047299 */ /* 0x000fc40008011604 */
[----:B----4-:R-:W-:Y:S02]  /*2910*/  UIMAD.WIDE.U32 UR8, UR5, UR12, URZ ;  /* 0x0000000c050872a5 */ /* 0x010fe4000f8e00ff */
[----:B------:R-:W-:Y:S01]  /*2920*/  USEL UR6, UR54, UR4, !UP2 ;  /* 0x0000000436067287 */ /* 0x000fe2000d000000 */
[----:B------:R-:W-:Y:S02]  /*2930*/  UMOV UR10, UR11 ;  /* 0x0000000b000a7c82 */ /* 0x000fe40008000000 */
[----:B------:R-:W-:Y:S01]  /*2940*/  UMOV UR4, UR15 ;  /* 0x0000000f00047c82 */ /* 0x000fe20008000000 */
[----:B------:R-:W-:Y:S01]  /*2950*/  UIMAD.WIDE.U32 UR14, UR6, UR12, URZ ;  /* 0x0000000c060e72a5 */ /* 0x000fe2000f8e00ff */
[----:B------:R-:W-:Y:S01]  /*2960*/  UMOV UR8, UR9 ;  /* 0x0000000900087c82 */ /* 0x000fe20008000000 */
[----:B------:R-:W-:Y:S02]  /*2970*/  USHF.R.U32.HI UR4, URZ, UR21, UR4 ;  /* 0x00000015ff047299 */ /* 0x000fe40008011604 */
[----:B------:R-:W-:-:S03]  /*2980*/  @UP3 USHF.R.U32.HI UR5, URZ, UR13, UR8 ;  /* 0x0000000dff053299 */ /* 0x000fc60008011608 */
[----:B------:R-:W-:Y:S01]  /*2990*/  UMOV UR14, UR15 ;  /* 0x0000000f000e7c82 */ /* 0x000fe20008000000 */
[----:B------:R-:W-:Y:S02]  /*29a0*/  USHF.R.U32.HI UR17, URZ, UR17, UR10 ;  /* 0x00000011ff117299 */ /* 0x000fe4000801160a */
[----:B------:R-:W-:Y:S02]  /*29b0*/  USEL UR4, UR49, UR4, !UP0 ;  /* 0x0000000431047287 */ /* 0x000fe4000c000000 */
[----:B------:R-:W-:Y:S02]  /*29c0*/  @UP3 USHF.R.U32.HI UR6, URZ, UR13, UR14 ;  /* 0x0000000dff063299 */ /* 0x000fe4000801160e */
[----:B------:R-:W-:Y:S02]  /*29d0*/  UIMAD UR7, UR39, UR5, URZ ;  /* 0x00000005270772a4 */ /* 0x000fe4000f8e02ff */
[----:B------:R-:W-:Y:S02]  /*29e0*/  USEL UR5, UR50, UR17, !UP2 ;  /* 0x0000001132057287 */ /* 0x000fe4000d000000 */
[----:B------:R-:W-:-:S02]  /*29f0*/  UIMAD UR10, UR39, UR6, URZ ;  /* 0x00000006270a72a4 */ /* 0x000fc4000f8e02ff */
[----:B------:R-:W-:Y:S02]  /*2a00*/  UISETP.GE.AND UP0, UPT, UR4, UR7, UPT ;  /* 0x000000070400728c */ /* 0x000fe4000bf06270 */
[----:B------:R-:W-:Y:S02]  /*2a10*/  UIMAD.WIDE.U32 UR8, UR4, UR12, URZ ;  /* 0x0000000c040872a5 */ /* 0x000fe4000f8e00ff */
[----:B------:R-:W-:Y:S02]  /*2a20*/  UISETP.GE.OR UP0, UPT, UR5, UR10, UP0 ;  /* 0x0000000a0500728c */ /* 0x000fe40008706670 */
[----:B------:R-:W-:-:S03]  /*2a30*/  UIMAD.WIDE.U32 UR10, UR5, UR12, URZ ;  /* 0x0000000c050a72a5 */ /* 0x000fc6000f8e00ff */
[----:B------:R-:W-:Y:S01]  /*2a40*/  UMOV UR7, UR9 ;  /* 0x0000000900077c82 */ /* 0x000fe20008000000 */
[----:B------:R-:W-:Y:S02]  /*2a50*/  UIADD3 UR9, UPT, UPT, -UR4, URZ, URZ ;  /* 0x000000ff04097290 */ /* 0x000fe4000fffe1ff */
[----:B------:R-:W-:Y:S02]  /*2a60*/  USHF.R.U32.HI UR7, URZ, UR13, UR7 ;  /* 0x0000000dff077299 */ /* 0x000fe40008011607 */
[----:B------:R-:W-:Y:S02]  /*2a70*/  UIMAD UR10, UR18, UR9, UR49 ;  /* 0x00000009120a72a4 */ /* 0x000fe4000f8e0231 */
[----:B------:R-:W-:Y:S01]  /*2a80*/  USEL UR7, UR4, UR7, !UP3 ;  /* 0x0000000704077287 */ /* 0x000fe2000d800000 */
[----:B------:R-:W-:Y:S01]  /*2a90*/  @!UP0 UMOV UR8, UR11 ;  /* 0x0000000b00088c82 */ /* 0x000fe20008000000 */
[----:B------:R-:W-:Y:S02]  /*2aa0*/  UIADD3 UR11, UPT, UPT, -UR5, URZ, URZ ;  /* 0x000000ff050b7290 */ /* 0x000fe4000fffe1ff */
[----:B------:R-:W-:-:S02]  /*2ab0*/  @!UP0 USHF.R.U32.HI UR8, URZ, UR13, UR8 ;  /* 0x0000000dff088299 */ /* 0x000fc40008011608 */
[----:B------:R-:W-:Y:S02]  /*2ac0*/  UIADD3 UR9, UPT, UPT, -UR7, URZ, URZ ;  /* 0x000000ff07097290 */ /* 0x000fe4000fffe1ff */
[----:B------:R-:W-:Y:S02]  /*2ad0*/  @!UP0 USEL UR8, UR5, UR8, !UP3 ;  /* 0x0000000805088287 */ /* 0x000fe4000d800000 */
[----:B------:R-:W-:Y:S02]  /*2ae0*/  UIMAD UR9, UR39, UR9, UR4 ;  /* 0x00000009270972a4 */ /* 0x000fe4000f8e0204 */
[----:B------:R-:W-:Y:S02]  /*2af0*/  @!UP0 UIADD3 UR7, UPT, UPT, UR7, -UR8, URZ ;  /* 0x8000000807078290 */ /* 0x000fe4000fffe0ff */
[----:B------:R-:W-:Y:S02]  /*2b00*/  @!UP0 UIMAD UR8, UR9, UR6, UR8 ;  /* 0x00000006090882a4 */ /* 0x000fe4000f8e0208 */
[----:B------:R-:W-:-:S02]  /*2b10*/  @!UP0 UIMAD UR4, UR39, UR7, UR5 ;  /* 0x00000007270482a4 */ /* 0x000fc4000f8e0205 */
[----:B------:R-:W-:Y:S02]  /*2b20*/  UIMAD UR6, UR20, UR11, UR50 ;  /* 0x0000000b140672a4 */ /* 0x000fe4000f8e0232 */
[----:B------:R-:W-:Y:S01]  /*2b30*/  UIMAD UR49, UR4, UR18, UR10 ;  /* 0x00000012043172a4 */ /* 0x000fe2000f8e020a */
[----:B------:R-:W-:Y:S02]  /*2b40*/  @!UP0 UMOV UR5, UR8 ;  /* 0x0000000800058c82 */ /* 0x000fe40008000000 */
[----:B------:R-:W-:-:S12]  /*2b50*/  UIMAD UR50, UR5, UR20, UR6 ;  /* 0x00000014053272a4 */ /* 0x000fd8000f8e0206 */
.L_x_38:
[----:B------:R-:W1:Y:S02]  /*2b60*/  LDCU UR4, c[0x0][0xc30] ;  /* 0x00018600ff0477ac */ /* 0x000e640008000800 */
[----:B-1----:R-:W-:-:S09]  /*2b70*/  UISETP.NE.AND UP0, UPT, UR4, 0x1, UPT ;  /* 0x000000010400788c */ /* 0x002fd2000bf05270 */
[----:B------:R-:W-:Y:S05]  /*2b80*/  BRA.U UP0, `(.L_x_39) ;  /* 0x0000000100447547 */ /* 0x000fea000b800000 */
[----:B------:R-:W1:Y:S01]  /*2b90*/  LDCU.128 UR8, c[0x0][0xc10] ;  /* 0x00018200ff0877ac */ /* 0x000e620008000c00 */
[----:B------:R-:W2:Y:S01]  /*2ba0*/  LDCU UR12, c[0x0][0xc0c] ;  /* 0x00018180ff0c77ac */ /* 0x000ea20008000800 */
[----:B------:R-:W3:Y:S01]  /*2bb0*/  LDCU UR13, c[0x0][0xc20] ;  /* 0x00018400ff0d77ac */ /* 0x000ee20008000800 */
[----:B-1----:R-:W-:Y:S02]  /*2bc0*/  UIMAD.WIDE.U32 UR6, UR50, UR8, URZ ;  /* 0x00000008320672a5 */ /* 0x002fe4000f8e00ff */
[----:B------:R-:W-:Y:S02]  /*2bd0*/  UIMAD.WIDE.U32 UR4, UR49, UR11, URZ ;  /* 0x0000000b310472a5 */ /* 0x000fe4000f8e00ff */
[----:B--2---:R-:W-:Y:S02]  /*2be0*/  UISETP.NE.AND UP2, UPT, UR12, 0x1, UPT ;  /* 0x000000010c00788c */ /* 0x004fe4000bf45270 */
[----:B------:R-:W-:Y:S01]  /*2bf0*/  UISETP.NE.AND UP0, UPT, UR10, 0x1, UPT ;  /* 0x000000010a00788c */ /* 0x000fe2000bf05270 */
[----:B------:R-:W-:-:S02]  /*2c00*/  UMOV UR6, UR7 ;  /* 0x0000000700067c82 */ /* 0x000fc40008000000 */
[----:B------:R-:W-:Y:S01]  /*2c10*/  UMOV UR4, UR5 ;  /* 0x0000000500047c82 */ /* 0x000fe20008000000 */
[----:B------:R-:W-:Y:S02]  /*2c20*/  USHF.R.U32.HI UR6, URZ, UR9, UR6 ;  /* 0x00000009ff067299 */ /* 0x000fe40008011606 */
[----:B---3--:R-:W-:Y:S02]  /*2c30*/  USHF.R.U32.HI UR4, URZ, UR13, UR4 ;  /* 0x0000000dff047299 */ /* 0x008fe40008011604 */
[----:B------:R-:W-:Y:S02]  /*2c40*/  USEL UR5, UR50, UR6, !UP2 ;  /* 0x0000000632057287 */ /* 0x000fe4000d000000 */
[----:B------:R-:W-:-:S04]  /*2c50*/  USEL UR4, UR49, UR4, !UP0 ;  /* 0x0000000431047287 */ /* 0x000fc8000c000000 */
[----:B------:R-:W-:Y:S02]  /*2c60*/  UIADD3 UR6, UPT, UPT, UR5, -UR4, URZ ;  /* 0x8000000405067290 */ /* 0x000fe4000fffe0ff */
[----:B------:R-:W-:Y:S02]  /*2c70*/  UIADD3 UR4, UPT, UPT, -UR5, UR4, URZ ;  /* 0x0000000405047290 */ /* 0x000fe4000fffe1ff */
[----:B------:R-:W-:Y:S02]  /*2c80*/  UIMAD UR49, UR6, UR10, UR49 ;  /* 0x0000000a063172a4 */ /* 0x000fe4000f8e0231 */
[----:B------:R-:W-:-:S12]  /*2c90*/  UIMAD UR50, UR4, UR12, UR50 ;  /* 0x0000000c043272a4 */ /* 0x000fd8000f8e0232 */
.L_x_39:
[----:B------:R-:W-:Y:S01]  /*2ca0*/  R2UR UR5, R53 ;  /* 0x00000000350572ca */ /* 0x000fe200000e0000 */
[----:B------:R-:W-:Y:S01]  /*2cb0*/  UMOV UR31, UR42 ;  /* 0x0000002a001f7c82 */ /* 0x000fe20008000000 */
[----:B------:R-:W-:Y:S02]  /*2cc0*/  R2UR UR4, R52 ;  /* 0x00000000340472ca */ /* 0x000fe400000e0000 */
[----:B------:R-:W-:Y:S02]  /*2cd0*/  PLOP3.LUT P1, PT, PT, PT, PT, 0x80, 0x8 ;  /* 0x000000000008781c */ /* 0x000fe40003f2f070 */
[----:B------:R-:W-:-:S07]  /*2ce0*/  LOP3.LUT R2, R2, 0x1, RZ, 0x3c, !PT ;  /* 0x0000000102027812 */ /* 0x000fce00078e3cff */
[----:B------:R-:W-:Y:S02]  /*2cf0*/  UIADD3 UR51, UPT, UPT, UR50, UR5, URZ ;  /* 0x0000000532337290 */ /* 0x000fe4000fffe0ff */
[----:B------:R-:W-:Y:S01]  /*2d00*/  UIADD3 UR23, UPT, UPT, UR49, UR4, URZ ;  /* 0x0000000431177290 */ /* 0x000fe2000fffe0ff */
[----:B------:R-:W-:Y:S11]  /*2d10*/  BRA.U UP1, `(.L_x_40) ;  /* 0xffffffe901c07547 */ /* 0x000ff6000b83ffff */
[----:B------:R-:W-:Y:S01]  /*2d20*/  UIADD3 UR29, UPT, UPT, UR29, 0x68, URZ ;  /* 0x000000681d1d7890 */ /* 0x000fe2000fffe0ff */
[----:B------:R-:W-:-:S03]  /*2d30*/  SHF.L.U32 R2, R3, 0x1f, RZ ;  /* 0x0000001f03027819 */ /* 0x000fc600000006ff */
[----:B------:R-:W-:-:S09]  /*2d40*/  ULEA UR4, UR30, UR29, 0x3 ;  /* 0x0000001d1e047291 */ /* 0x000fd2000f8e18ff */
[----:B------:R-:W1:Y:S02]  /*2d50*/  SYNCS.PHASECHK.TRANS64.TRYWAIT P0, [UR4], R2 ;  /* 0x00000002ff0075a7 */ /* 0x000e640008001104 */
[----:B-1----:R-:W-:Y:S05]  /*2d60*/  @!P0 BRA `(.L_x_41) ;  /* 0x0000005400248947 */ /* 0x002fea0003800000 */
.L_x_129:
[----:B------:R-:W-:-:S04]  /*2d70*/  UIADD3 UR4, UPT, UPT, UR30, 0x1, URZ ;  /* 0x000000011e047890 */ /* 0x000fc8000fffe0ff */
[----:B------:R-:W-:-:S04]  /*2d80*/  UISETP.NE.AND UP0, UPT, UR4, 0xd, UPT ;  /* 0x0000000d0400788c */ /* 0x000fc8000bf05270 */
[----:B------:R-:W-:Y:S02]  /*2d90*/  USEL UR6, URZ, 0x1, UP0 ;  /* 0x00000001ff067887 */ /* 0x000fe40008000000 */
[----:B------:R-:W-:-:S04]  /*2da0*/  USEL UR4, UR4, URZ, UP0 ;  /* 0x000000ff04047287 */ /* 0x000fc80008000000 */
[----:B------:R-:W-:Y:S01]  /*2db0*/  ULEA UR5, UR4, UR29, 0x3 ;  /* 0x0000001d04057291 */ /* 0x000fe2000f8e18ff */
[----:B-1----:R-:W-:-:S04]  /*2dc0*/  LOP3.LUT R2, R3, UR6, RZ, 0x3c, !PT ;  /* 0x0000000603027c12 */ /* 0x002fc8000f8e3cff */
[----:B------:R-:W-:-:S04]  /*2dd0*/  SHF.L.U32 R3, R2, 0x1f, RZ ;  /* 0x0000001f02037819 */ /* 0x000fc800000006ff */
[----:B------:R-:W1:Y:S02]  /*2de0*/  SYNCS.PHASECHK.TRANS64.TRYWAIT P0, [UR5], R3 ;  /* 0x00000003ff0075a7 */ /* 0x000e640008001105 */
[----:B-1----:R-:W-:Y:S05]  /*2df0*/  @!P0 BRA `(.L_x_42) ;  /* 0x0000005400188947 */ /* 0x002fea0003800000 */
.L_x_131:
[----:B------:R-:W-:-:S04]  /*2e00*/  UIADD3 UR4, UPT, UPT, UR4, 0x1, URZ ;  /* 0x0000000104047890 */ /* 0x000fc8000fffe0ff */
[----:B------:R-:W-:-:S04]  /*2e10*/  UISETP.NE.AND UP0, UPT, UR4, 0xd, UPT ;  /* 0x0000000d0400788c */ /* 0x000fc8000bf05270 */
[----:B------:R-:W-:Y:S02]  /*2e20*/  USEL UR6, URZ, 0x1, UP0 ;  /* 0x00000001ff067887 */ /* 0x000fe40008000000 */
[----:B------:R-:W-:-:S04]  /*2e30*/  USEL UR4, UR4, URZ, UP0 ;  /* 0x000000ff04047287 */ /* 0x000fc80008000000 */
[----:B------:R-:W-:Y:S01]  /*2e40*/  ULEA UR5, UR4, UR29, 0x3 ;  /* 0x0000001d04057291 */ /* 0x000fe2000f8e18ff */
[----:B------:R-:W-:-:S04]  /*2e50*/  LOP3.LUT R2, R2, UR6, RZ, 0x3c, !PT ;  /* 0x0000000602027c12 */ /* 0x000fc8000f8e3cff */
[----:B-1----:R-:W-:-:S04]  /*2e60*/  SHF.L.U32 R3, R2, 0x1f, RZ ;  /* 0x0000001f02037819 */ /* 0x002fc800000006ff */
[----:B------:R-:W1:Y:S02]  /*2e70*/  SYNCS.PHASECHK.TRANS64.TRYWAIT P0, [UR5], R3 ;  /* 0x00000003ff0075a7 */ /* 0x000e640008001105 */
[----:B-1----:R-:W-:Y:S05]  /*2e80*/  @!P0 BRA `(.L_x_43) ;  /* 0x00000054000c8947 */ /* 0x002fea0003800000 */
.L_x_133:
        /* <DEDUP_REMOVED lines=9> */
.L_x_135:
        /* <DEDUP_REMOVED lines=9> */
.L_x_137:
        /* <DEDUP_REMOVED lines=9> */
.L_x_139:
        /* <DEDUP_REMOVED lines=9> */
.L_x_141:
        /* <DEDUP_REMOVED lines=9> */
.L_x_143:
        /* <DEDUP_REMOVED lines=9> */
.L_x_145:
        /* <DEDUP_REMOVED lines=9> */
.L_x_147:
        /* <DEDUP_REMOVED lines=9> */
.L_x_149:
        /* <DEDUP_REMOVED lines=9> */
.L_x_151:
[----:B------:R-:W-:-:S04]  /*33a0*/  UIADD3 UR4, UPT, UPT, UR4, 0x1, URZ ;  /* 0x0000000104047890 */ /* 0x000fc8000fffe0ff */
[----:B------:R-:W-:-:S04]  /*33b0*/  UISETP.NE.AND UP0, UPT, UR4, 0xd, UPT ;  /* 0x0000000d0400788c */ /* 0x000fc8000bf05270 */
[----:B------:R-:W-:Y:S02]  /*33c0*/  USEL UR5, URZ, 0x1, UP0 ;  /* 0x00000001ff057887 */ /* 0x000fe40008000000 */
[----:B------:R-:W-:-:S04]  /*33d0*/  USEL UR4, UR4, URZ, UP0 ;  /* 0x000000ff04047287 */ /* 0x000fc80008000000 */
[----:B------:R-:W-:Y:S01]  /*33e0*/  ULEA UR4, UR4, UR29, 0x3 ;  /* 0x0000001d04047291 */ /* 0x000fe2000f8e18ff */
[----:B------:R-:W-:-:S04]  /*33f0*/  LOP3.LUT R2, R2, UR5, RZ, 0x3c, !PT ;  /* 0x0000000502027c12 */ /* 0x000fc8000f8e3cff */
[----:B------:R-:W-:Y:S01]  /*3400*/  SHF.L.U32 R2, R2, 0x1f, RZ ;  /* 0x0000001f02027819 */ /* 0x000fe200000006ff */
[----:B-1----:R-:W-:-:S07]  /*3410*/  IMAD.U32 R0, RZ, RZ, UR4 ;  /* 0x00000004ff007e24 */ /* 0x002fce000f8e00ff */
.L_x_53:
[----:B-1----:R1:W2:Y:S02]  /*3420*/  SYNCS.PHASECHK.TRANS64.TRYWAIT P0, [R0+URZ], R2 ;  /* 0x00000002000075a7 */ /* 0x0022a400080011ff */
[----:B--2---:R-:W-:Y:S05]  /*3430*/  @!P0 NANOSLEEP.SYNCS 0x989680 ;  /* 0x009896800000895d */ /* 0x004fea0003900000 */
[----:B------:R-:W2:Y:S02]  /*3440*/  @!P0 SYNCS.PHASECHK.TRANS64 P0, [R0+URZ], R2 ;  /* 0x00000002000085a7 */ /* 0x000ea400080010ff */
[----:B--2---:R-:W-:Y:S05]  /*3450*/  @P0 EXIT ;  /* 0x000000000000094d */ /* 0x004fea0003800000 */
[----:B------:R-:W-:Y:S05]  /*3460*/  BRA `(.L_x_53) ;  /* 0xfffffffc00ec7947 */ /* 0x000fea000383ffff */
.L_x_22:
[----:B------:R-:W2:Y:S02]  /*3470*/  S2UR UR4, SR_CgaCtaId ;  /* 0x00000000000479c3 */ /* 0x000ea40000008800 */
[----:B--2---:R-:W-:-:S04]  /*3480*/  UISETP.NE.AND UP0, UPT, UR4, URZ, UPT ;  /* 0x000000ff0400728c */ /* 0x004fc8000bf05270 */
[----:B------:R-:W-:-:S09]  /*3490*/  UISETP.NE.OR UP0, UPT, UR18, 0x1, UP0 ;  /* 0x000000011200788c */ /* 0x000fd20008705670 */
[----:B------:R-:W-:Y:S05]  /*34a0*/  BRA.U UP0, `(.L_x_54) ;  /* 0x0000000100b47547 */ /* 0x000fea000b800000 */
[----:B------:R-:W2:Y:S01]  /*34b0*/  S2UR UR5, SR_CgaCtaId ;  /* 0x00000000000579c3 */ /* 0x000ea20000008800 */
[----:B------:R-:W-:Y:S01]  /*34c0*/  UMOV UR4, 0x400 ;  /* 0x0000040000047882 */ /* 0x000fe20000000000 */
[----:B------:R-:W-:Y:S01]  /*34d0*/  HFMA2 R3, -RZ, RZ, 0, 5.9604644775390625e-08 ;  /* 0x00000001ff037431 */ /* 0x000fe200000001ff */
[----:B------:R-:W-:Y:S01]  /*34e0*/  ISETP.GE.U32.AND P0, PT, R2, 0x2, PT ;  /* 0x000000020200780c */ /* 0x000fe20003f06070 */
[----:B------:R-:W-:Y:S01]  /*34f0*/  IMAD.MOV.U32 R8, RZ, RZ, RZ ;  /* 0x000000ffff087224 */ /* 0x000fe200078e00ff */
[----:B--2---:R-:W-:-:S04]  /*3500*/  ULEA UR4, UR5, UR4, 0x18 ;  /* 0x0000000405047291 */ /* 0x004fc8000f8ec0ff */
[----:B------:R-:W-:Y:S02]  /*3510*/  UIADD3 UR5, UPT, UPT, UR4, 0x118, URZ ;  /* 0x0000011804057890 */ /* 0x000fe4000fffe0ff */
[----:B------:R-:W-:Y:S02]  /*3520*/  UIADD3 UR8, UPT, UPT, UR4, 0x110, URZ ;  /* 0x0000011004087890 */ /* 0x000fe4000fffe0ff */
[----:B------:R-:W-:-:S12]  /*3530*/  UPRMT UR5, URZ, 0x654, UR5 ;  /* 0x00000654ff057896 */ /* 0x000fd80008000005 */
.L_x_57:
[----:B------:R-:W-:Y:S01]  /*3540*/  SHF.L.U32 R6, R3, 0x1f, RZ ;  /* 0x0000001f03067819 */ /* 0x000fe200000006ff */
[----:B------:R-:W-:Y:S02]  /*3550*/  IMAD.U32 R4, RZ, RZ, UR8 ;  /* 0x00000008ff047e24 */ /* 0x000fe4000f8e00ff */
[----:B------:R-:W-:Y:S01]  /*3560*/  @!P0 IMAD.MOV.U32 R5, RZ, RZ, 0x10 ;  /* 0x00000010ff058424 */ /* 0x000fe200078e00ff */
[----:B------:R-:W2:Y:S02]  /*3570*/  SYNCS.PHASECHK.TRANS64.TRYWAIT P1, [UR4+0x118], R6 ;  /* 0x00011806ff0075a7 */ /* 0x000ea40008021104 */
[----:B------:R-:W-:-:S04]  /*3580*/  PRMT R4, R2, 0x654, R4 ;  /* 0x0000065402047816 */ /* 0x000fc80000000004 */
[----:B------:R-:W-:Y:S01]  /*3590*/  SEL R0, R4, R0, !P0 ;  /* 0x0000000004007207 */ /* 0x000fe20004000000 */
[----:B--2---:R-:W-:Y:S06]  /*35a0*/  @!P1 BRA `(.L_x_55) ;  /* 0x0000005000349947 */ /* 0x004fec0003800000 */
.L_x_153:
[----:B------:R-:W-:Y:S01]  /*35b0*/  UIADD3 UR6, UPT, UPT, UR4, 0x150, URZ ;  /* 0x0000015004067890 */ /* 0x000fe2000fffe0ff */
[----:B------:R3:W-:Y:S01]  /*35c0*/  @!P0 SYNCS.ARRIVE.TRANS64.RED RZ, [R0+URZ], R5 ;  /* 0x0000000500ff89a7 */ /* 0x0007e200080004ff */
[----:B------:R-:W-:Y:S01]  /*35d0*/  UIADD3 UR7, UPT, UPT, UR4, 0x110, URZ ;  /* 0x0000011004077890 */ /* 0x000fe2000fffe0ff */
[----:B------:R-:W-:-:S08]  /*35e0*/  LOP3.LUT R3, R3, 0x1, RZ, 0x3c, !PT ;  /* 0x0000000103037812 */ /* 0x000fd000078e3cff */
[----:B------:R-:W-:Y:S06]  /*35f0*/  UGETNEXTWORKID.BROADCAST [UR6], [UR7] ;  /* 0x00000000060073ca */ /* 0x000fec0008000100 */
[----:B---3--:R-:W-:-:S04]  /*3600*/  SHF.L.U32 R5, R8, 0x1f, RZ ;  /* 0x0000001f08057819 */ /* 0x008fc800000006ff */
[----:B------:R-:W3:Y:S02]  /*3610*/  SYNCS.PHASECHK.TRANS64.TRYWAIT P1, [UR4+0x110], R5 ;  /* 0x00011005ff0075a7 */ /* 0x000ee40008021104 */
[----:B---3--:R-:W-:Y:S05]  /*3620*/  @!P1 BRA `(.L_x_56) ;  /* 0x00000050002c9947 */ /* 0x008fea0003800000 */
.L_x_155:
[----:B--2---:R-:W2:Y:S01]  /*3630*/  LDS.128 R4, [UR4+0x150] ;  /* 0x00015004ff047984 */ /* 0x004ea20008000c00 */
[----:B------:R-:W-:Y:S01]  /*3640*/  LOP3.LUT R8, R8, 0x1, RZ, 0x3c, !PT ;  /* 0x0000000108087812 */ /* 0x000fe200078e3cff */
[----:B------:R-:W-:Y:S01]  /*3650*/  @!PT LDS RZ, [RZ] ;  /* 0x00000000fffff984 */ /* 0x000fe20000000800 */
[----:B------:R-:W-:Y:S01]  /*3660*/  @!PT LDS RZ, [RZ] ;  /* 0x00000000fffff984 */ /* 0x000fe20000000800 */
[----:B------:R-:W-:Y:S01]  /*3670*/  @!PT LDS RZ, [RZ] ;  /* 0x00000000fffff984 */ /* 0x000fe20000000800 */
[----:B------:R-:W-:Y:S01]  /*3680*/  @!PT LDS RZ, [RZ] ;  /* 0x00000000fffff984 */ /* 0x000fe20000000800 */
[----:B------:R3:W-:Y:S06]  /*3690*/  MEMBAR.ALL.CTA ;  /* 0x0000000000007992 */ /* 0x0007ec0000008000 */
[----:B---3--:R-:W3:Y:S02]  /*36a0*/  FENCE.VIEW.ASYNC.S ;  /* 0x00000000000073c6 */ /* 0x008ee40000000000 */
[----:B---3--:R-:W-:Y:S01]  /*36b0*/  SYNCS.ARRIVE.TRANS64.RED.A1T0 RZ, [UR5], RZ ;  /* 0x000000ffffff79a7 */ /* 0x008fe20008100405 */
[----:B--2---:R-:W-:-:S13]  /*36c0*/  LOP3.LUT P1, RZ, R6, 0x1, RZ, 0xc0, !PT ;  /* 0x0000000106ff7812 */ /* 0x004fda000782c0ff */
[----:B------:R-:W-:Y:S05]  /*36d0*/  @P1 BRA `(.L_x_57) ;  /* 0xfffffffc00981947 */ /* 0x000fea000383ffff */
[----:B------:R-:W-:-:S04]  /*36e0*/  SHF.L.U32 R0, R3, 0x1f, RZ ;  /* 0x0000001f03007819 */ /* 0x000fc800000006ff */
[----:B------:R-:W2:Y:S02]  /*36f0*/  SYNCS.PHASECHK.TRANS64 P0, [UR4+0x118], R0 ;  /* 0x00011800ff0075a7 */ /* 0x000ea40008001004 */
[----:B-12---:R-:W-:Y:S05]  /*3700*/  @P0 EXIT ;  /* 0x000000000000094d */ /* 0x006fea0003800000 */
[----:B------:R-:W-:-:S07]  /*3710*/  MOV R0, UR4 ;  /* 0x0000000400007c02 */ /* 0x000fce0008000f00 */
.L_x_58:
[----:B-1----:R-:W-:-:S04]  /*3720*/  SHF.L.U32 R2, R3, 0x1f, RZ ;  /* 0x0000001f03027819 */ /* 0x002fc800000006ff */
[----:B------:R1:W2:Y:S03]  /*3730*/  SYNCS.PHASECHK.TRANS64.TRYWAIT P0, [R0+URZ+0x118], R2 ;  /* 0x00011802000075a7 */ /* 0x0002a600080011ff */
[----:B--2---:R-:W-:Y:S05]  /*3740*/  @!P0 NANOSLEEP.SYNCS 0x989680 ;  /* 0x009896800000895d */ /* 0x004fea0003900000 */
[----:B------:R-:W2:Y:S02]  /*3750*/  @!P0 SYNCS.PHASECHK.TRANS64 P0, [R0+URZ+0x118], R2 ;  /* 0x00011802000085a7 */ /* 0x000ea400080010ff */
[----:B--2---:R-:W-:Y:S05]  /*3760*/  @P0 EXIT ;  /* 0x000000000000094d */ /* 0x004fea0003800000 */
[----:B------:R-:W-:Y:S05]  /*3770*/  BRA `(.L_x_58) ;  /* 0xfffffffc00e87947 */ /* 0x000fea000383ffff */
.L_x_54:
[----:B------:R-:W-:Y:S05]  /*3780*/  BRA.U UP5, `(.L_x_59) ;  /* 0x0000000d05947547 */ /* 0x000fea000b800000 */
[----:B------:R-:W2:Y:S01]  /*3790*/  S2UR UR7, SR_CgaCtaId ;  /* 0x00000000000779c3 */ /* 0x000ea20000008800 */
[----:B------:R-:W-:Y:S01]  /*37a0*/  UMOV UR4, 0x40 ;  /* 0x0000004000047882 */ /* 0x000fe20000000000 */
[----:B------:R-:W-:Y:S01]  /*37b0*/  NOP ;  /* 0x0000000000007918 */ /* 0x000fe20000000000 */
[----:B------:R-:W-:Y:S01]  /*37c0*/  UMOV UR6, 0x400 ;  /* 0x0000040000067882 */ /* 0x000fe20000000000 */
[----:B--2---:R-:W-:Y:S02]  /*37d0*/  ULEA UR5, UR7, UR4, 0x18 ;  /* 0x0000000407057291 */ /* 0x004fe4000f8ec0ff */
[----:B------:R-:W-:-:S07]  /*37e0*/  ULEA UR6, UR7, UR6, 0x18 ;  /* 0x0000000607067291 */ /* 0x000fce000f8ec0ff */
[----:B------:R-:W2:Y:S02]  /*37f0*/  LDS.U8 R2, [UR5+0x1c] ;  /* 0x00001c05ff027984 */ /* 0x000ea40008000000 */
[----:B--2---:R-:W-:-:S13]  /*3800*/  ISETP.NE.AND P0, PT, R2, RZ, PT ;  /* 0x000000ff0200720c */ /* 0x004fda0003f05270 */
[----:B------:R-:W-:Y:S05]  /*3810*/  @P0 BRA `(.L_x_60) ;  /* 0x0000000000580947 */ /* 0x000fea0003800000 */
[----:B------:R-:W-:-:S13]  /*3820*/  ELECT P0, URZ, PT ;  /* 0x0000000000ff782f */ /* 0x000fda0003800000 */
[----:B------:R-:W-:Y:S05]  /*3830*/  @!P0 BRA `(.L_x_61) ;  /* 0x0000000000608947 */ /* 0x000fea0003800000 */
[----:B------:R-:W-:Y:S01]  /*3840*/  UMOV UR4, 0x10 ;  /* 0x0000001000047882 */ /* 0x000fe20000000000 */
[----:B------:R-:W-:Y:S01]  /*3850*/  HFMA2 R2, -RZ, RZ, 0, 5.9604644775390625e-08 ;  /* 0x00000001ff027431 */ /* 0x000fe200000001ff */
[----:B------:R-:W-:-:S03]  /*3860*/  MOV R3, 0xffff ;  /* 0x0000ffff00037802 */ /* 0x000fc60000000f00 */
[----:B------:R-:W-:Y:S04]  /*3870*/  DEPBAR.LE SB2, 0x36 ;  /* 0x0000ad800000791a */ /* 0x000fe80000000000 */
[----:B------:R-:W2:Y:S02]  /*3880*/  UTCATOMSWS.FIND_AND_SET.ALIGN UP0, UR4, UR4 ;  /* 0x00000004000475e3 */ /* 0x000ea40008000800 */
[----:B--2---:R-:W-:Y:S01]  /*3890*/  MOV R4, UR4 ;  /* 0x0000000400047c02 */ /* 0x004fe20008000f00 */
[----:B------:R-:W-:Y:S06]  /*38a0*/  BRA.U UP0, `(.L_x_62) ;  /* 0x0000000100187547 */ /* 0x000fec000b800000 */
.L_x_63:
[----:B------:R-:W-:Y:S05]  /*38b0*/  NANOSLEEP 0x64 ;  /* 0x000000640000795d */ /* 0x000fea0003800000 */
[----:B------:R-:W-:-:S05]  /*38c0*/  UMOV UR4, 0x10 ;  /* 0x0000001000047882 */ /* 0x000fca0000000000 */
[----:B------:R-:W-:Y:S04]  /*38d0*/  DEPBAR.LE SB2, 0x36 ;  /* 0x0000ad800000791a */ /* 0x000fe80000000000 */
[----:B------:R-:W2:Y:S02]  /*38e0*/  UTCATOMSWS.FIND_AND_SET.ALIGN UP0, UR4, UR4 ;  /* 0x00000004000475e3 */ /* 0x000ea40008000800 */
[----:B--2---:R-:W-:Y:S01]  /*38f0*/  MOV R4, UR4 ;  /* 0x0000000400047c02 */ /* 0x004fe20008000f00 */
[----:B------:R-:W-:Y:S05]  /*3900*/  BRA.U !UP0, `(.L_x_63) ;  /* 0xfffffffd08e87547 */ /* 0x000fea000b83ffff */
.L_x_62:
[-C--:B------:R-:W-:Y:S02]  /*3910*/  SHF.L.U32 R3, R3, R4.reuse, RZ ;  /* 0x0000000403037219 */ /* 0x080fe400000006ff */
[----:B------:R-:W-:Y:S01]  /*3920*/  SHF.L.U32 R2, R2, R4, RZ ;  /* 0x0000000402027219 */ /* 0x000fe200000006ff */
[----:B------:R-:W-:Y:S02]  /*3930*/  IMAD.SHL.U32 R4, R4, 0x20, RZ ;  /* 0x0000002004047824 */ /* 0x000fe400078e00ff */
[----:B------:R2:W-:Y:S04]  /*3940*/  ATOMS.OR RZ, [UR5+0x14], R3 ;  /* 0x00001403ffff798c */ /* 0x0005e8000b000005 */
[----:B------:R2:W-:Y:S04]  /*3950*/  ATOMS.OR RZ, [UR5+0x18], R2 ;  /* 0x00001802ffff798c */ /* 0x0005e8000b000005 */
[----:B------:R2:W-:Y:S01]  /*3960*/  STS [UR6+0x160], R4 ;  /* 0x00016004ff007988 */ /* 0x0005e20008000806 */
[----:B------:R-:W-:Y:S05]  /*3970*/  BRA `(.L_x_61) ;  /* 0x0000000000107947 */ /* 0x000fea0003800000 */
.L_x_60:
[----:B------:R-:W-:-:S05]  /*3980*/  MOV R2, 0xffffffff ;  /* 0xffffffff00027802 */ /* 0x000fca0000000f00 */
[----:B------:R2:W-:Y:S02]  /*3990*/  STS [UR6+0x160], R2 ;  /* 0x00016002ff007988 */ /* 0x0005e40008000806 */
[----:B--2---:R-:W-:Y:S02]  /*39a0*/  MOV R2, 0x39c0 ;  /* 0x000039c000027802 */ /* 0x004fe40000000f00 */
[----:B-1---5:R-:W-:Y:S05]  /*39b0*/  CALL.REL.NOINC `($__internal_1_$__cuda_sm10x_tcgen05_guardrail_trap_phase_invalid_during_alloc) ;  /* 0x0000005000c87944 */ /* 0x022fea0003c00000 */
.L_x_61:
[----:B------:R-:W-:Y:S05]  /*39c0*/  WARPSYNC.ALL ;  /* 0x0000000000007948 */ /* 0x000fea0003800000 */
[----:B------:R-:W3:Y:S01]  /*39d0*/  S2UR UR4, SR_CgaCtaId ;  /* 0x00000000000479c3 */ /* 0x000ee20000008800 */
[----:B------:R-:W-:Y:S01]  /*39e0*/  UMOV UR20, 0x400 ;  /* 0x0000040000147882 */ /* 0x000fe20000000000 */
[----:B------:R-:W-:-:S06]  /*39f0*/  NOP ;  /* 0x0000000000007918 */ /* 0x000fcc0000000000 */
[----:B------:R-:W-:Y:S06]  /*3a00*/  BAR.ARV 0x6, 0xa0 ;  /* 0x0182800000007b1d */ /* 0x000fec0000002000 */
[----:B------:R-:W4:Y:S01]  /*3a10*/  LDCU.64 UR6, c[0x0][0x388] ;  /* 0x00007100ff0677ac */ /* 0x000f220008000a00 */
[----:B------:R-:W-:Y:S01]  /*3a20*/  LOP3.LUT R0, R0, 0xffff, RZ, 0xc0, !PT ;  /* 0x0000ffff00007812 */ /* 0x000fe200078ec0ff */
[----:B------:R-:W-:Y:S01]  /*3a30*/  IMAD.MOV.U32 R9, RZ, RZ, 0x1 ;  /* 0x00000001ff097424 */ /* 0x000fe200078e00ff */
[----:B------:R-:W1:Y:S02]  /*3a40*/  LDCU.64 UR8, c[0x0][0x390] ;  /* 0x00007200ff0877ac */ /* 0x000e640008000a00 */
[----:B------:R-:W-:Y:S01]  /*3a50*/  R2UR UR21, R0 ;  /* 0x00000000001572ca */ /* 0x000fe200000e0000 */
[----:B------:R-:W-:-:S02]  /*3a60*/  IMAD.MOV.U32 R8, RZ, RZ, RZ ;  /* 0x000000ffff087224 */ /* 0x000fc400078e00ff */
[----:B--2---:R-:W-:Y:S01]  /*3a70*/  IMAD.MOV.U32 R3, RZ, RZ, RZ ;  /* 0x000000ffff037224 */ /* 0x004fe200078e00ff */
[----:B------:R-:W-:Y:S01]  /*3a80*/  UMOV UR24, URZ ;  /* 0x000000ff00187c82 */ /* 0x000fe20008000000 */
[----:B---3--:R-:W-:Y:S01]  /*3a90*/  ULEA UR20, UR4, UR20, 0x18 ;  /* 0x0000001404147291 */ /* 0x008fe2000f8ec0ff */
[----:B------:R-:W-:Y:S01]  /*3aa0*/  UMOV UR19, URZ ;  /* 0x000000ff00137c82 */ /* 0x000fe20008000000 */
[----:B------:R-:W-:Y:S01]  /*3ab0*/  UMOV UR32, 0x0 ;  /* 0x0000000000207882 */ /* 0x000fe20000000000 */
[----:B------:R-:W-:Y:S01]  /*3ac0*/  UMOV UR33, 0x4100010 ;  /* 0x0410001000217882 */ /* 0x000fe20000000000 */
[----:B------:R-:W-:Y:S01]  /*3ad0*/  UMOV UR30, 0x0 ;  /* 0x00000000001e7882 */ /* 0x000fe20000000000 */
[----:B------:R-:W-:Y:S01]  /*3ae0*/  UMOV UR31, 0x4100010 ;  /* 0x04100010001f7882 */ /* 0x000fe20000000000 */
[----:B------:R-:W-:Y:S01]  /*3af0*/  UMOV UR28, 0x0 ;  /* 0x00000000001c7882 */ /* 0x000fe20000000000 */
[----:B----4-:R-:W-:Y:S02]  /*3b00*/  UIADD3 UR4, UPT, UPT, UR6, 0x3f, URZ ;  /* 0x0000003f06047890 */ /* 0x010fe4000fffe0ff */
[----:B------:R-:W2:Y:S01]  /*3b10*/  LDS R2, [UR20+0x160] ;  /* 0x00016014ff027984 */ /* 0x000ea20008000800 */
[----:B------:R-:W-:Y:S01]  /*3b20*/  UMOV UR29, 0x4100010 ;  /* 0x04100010001d7882 */ /* 0x000fe20000000000 */
[----:B------:R-:W-:Y:S01]  /*3b30*/  UMOV UR26, 0x0 ;  /* 0x00000000001a7882 */ /* 0x000fe20000000000 */
[----:B------:R-:W-:Y:S01]  /*3b40*/  USHF.R.S32.HI UR5, URZ, 0x1f, UR4 ;  /* 0x0000001fff057899 */ /* 0x000fe20008011404 */
[----:B------:R-:W-:-:S03]  /*3b50*/  UMOV UR27, 0x4100010 ;  /* 0x04100010001b7882 */ /* 0x000fc60000000000 */
[----:B------:R-:W-:Y:S02]  /*3b60*/  ULEA.HI UR4, UR5, UR4, URZ, 0x6 ;  /* 0x0000000405047291 */ /* 0x000fe4000f8f30ff */
[----:B------:R-:W-:Y:S02]  /*3b70*/  UIADD3 UR5, UPT, UPT, UR20, 0x3400, URZ ;  /* 0x0000340014057890 */ /* 0x000fe4000fffe0ff */
[----:B------:R-:W-:Y:S02]  /*3b80*/  USHF.R.S32.HI UR4, URZ, 0x6, UR4 ;  /* 0x00000006ff047899 */ /* 0x000fe40008011404 */
[----:B------:R-:W-:Y:S02]  /*3b90*/  USHF.R.U32.HI UR6, URZ, 0x4, UR5 ;  /* 0x00000004ff067899 */ /* 0x000fe40008011605 */
[----:B------:R-:W-:Y:S02]  /*3ba0*/  UIMAD UR4, UR4, UR7, URZ ;  /* 0x00000007040472a4 */ /* 0x000fe4000f8e02ff */
[----:B------:R-:W-:-:S02]  /*3bb0*/  ULOP3.LUT UR6, UR6, 0x3fff, URZ, 0xc0, !UPT ;  /* 0x00003fff06067892 */ /* 0x000fc4000f8ec0ff */
[----:B-1----:R-:W-:Y:S02]  /*3bc0*/  UIMAD UR4, UR4, UR8, URZ ;  /* 0x00000008040472a4 */ /* 0x002fe4000f8e02ff */
[----:B------:R-:W-:Y:S02]  /*3bd0*/  ULOP3.LUT UR22, UR6, 0x10000, URZ, 0xfc, !UPT ;  /* 0x0001000006167892 */ /* 0x000fe4000f8efcff */
[----:B------:R-:W-:Y:S02]  /*3be0*/  UIMAD UR9, UR4, UR9, URZ ;  /* 0x00000009040972a4 */ /* 0x000fe4000f8e02ff */
[----:B------:R-:W-:Y:S02]  /*3bf0*/  UIADD3 UR4, UPT, UPT, UR20, 0x1d400, URZ ;  /* 0x0001d40014047890 */ /* 0x000fe4000fffe0ff */
[----:B------:R-:W-:Y:S02]  /*3c00*/  UIADD3 UR35, UPT, UPT, UR9, -0x1, URZ ;  /* 0xffffffff09237890 */ /* 0x000fe4000fffe0ff */
[----:B------:R-:W-:-:S02]  /*3c10*/  USHF.R.U32.HI UR5, URZ, 0x4, UR4 ;  /* 0x00000004ff057899 */ /* 0x000fc40008011604 */
[----:B------:R-:W-:Y:S02]  /*3c20*/  UIADD3 UR4, UPT, UPT, UR20, 0x118, URZ ;  /* 0x0000011814047890 */ /* 0x000fe4000fffe0ff */
[----:B------:R-:W-:Y:S02]  /*3c30*/  ULOP3.LUT UR5, UR5, 0x3fff, URZ, 0xc0, !UPT ;  /* 0x00003fff05057892 */ /* 0x000fe4000f8ec0ff */
[----:B------:R-:W-:Y:S02]  /*3c40*/  UPRMT UR34, URZ, 0x654, UR4 ;  /* 0x00000654ff227896 */ /* 0x000fe40008000004 */
[----:B------:R-:W-:Y:S02]  /*3c50*/  ULOP3.LUT UR23, UR5, 0x10000, URZ, 0xfc, !UPT ;  /* 0x0001000005177892 */ /* 0x000fe4000f8efcff */
[----:B------:R-:W-:Y:S01]  /*3c60*/  UISETP.GE.AND UP3, UPT, UR9, 0x1, UPT ;  /* 0x000000010900788c */ /* 0x000fe2000bf66270 */
[C---:B--2---:R-:W-:Y:S01]  /*3c70*/  VIADD R5, R2.reuse, 0x40 ;  /* 0x0000004002057836 */ /* 0x044fe20000000000 */
[----:B------:R-:W-:-:S04]  /*3c80*/  LOP3.LUT R4, R2, 0xffff, RZ, 0xc0, !PT ;  /* 0x0000ffff02047812 */ /* 0x000fc800078ec0ff */
[----:B------:R-:W-:-:S05]  /*3c90*/  LOP3.LUT R5, R5, 0xffff, RZ, 0xc0, !PT ;  /* 0x0000ffff05057812 */ /* 0x000fca00078ec0ff */
[----:B------:R1:W-:Y:S02]  /*3ca0*/  STL.64 [R1], R4 ;  /* 0x0000000401007387 */ /* 0x0003e40000100a00 */
.L_x_70:
[----:B-1----:R-:W-:-:S04]  /*3cb0*/  SHF.L.U32 R4, R8, 0x1f, RZ ;  /* 0x0000001f08047819 */ /* 0x002fc800000006ff */
[----:B------:R-:W1:Y:S02]  /*3cc0*/  SYNCS.PHASECHK.TRANS64.TRYWAIT P0, [UR20+0x110], R4 ;  /* 0x00011004ff0075a7 */ /* 0x000e640008001114 */
[----:B-12-4-:R-:W-:Y:S05]  /*3cd0*/  @!P0 BRA `(.L_x_64) ;  /* 0x0000004800988947 */ /* 0x016fea0003800000 */
.L_x_157:
[----:B-1----:R-:W1:Y:S01]  /*3ce0*/  LDS.128 R4, [UR20+0x150] ;  /* 0x00015014ff047984 */ /* 0x002e620008000c00 */
[----:B------:R-:W-:Y:S01]  /*3cf0*/  ULEA UR25, UR24, UR20, 0x3 ;  /* 0x0000001418197291 */ /* 0x000fe2000f8e18ff */
[----:B------:R-:W-:Y:S01]  /*3d00*/  SHF.L.U32 R0, R9, 0x1f, RZ ;  /* 0x0000001f09007819 */ /* 0x000fe200000006ff */
[----:B------:R-:W-:Y:S01]  /*3d10*/  @!PT LDS RZ, [RZ] ;  /* 0x00000000fffff984 */ /* 0x000fe20000000800 */
[----:B------:R-:W-:Y:S01]  /*3d20*/  @!PT LDS RZ, [RZ] ;  /* 0x00000000fffff984 */ /* 0x000fe20000000800 */
[----:B------:R-:W-:Y:S01]  /*3d30*/  @!PT LDS RZ, [RZ] ;  /* 0x00000000fffff984 */ /* 0x000fe20000000800 */
[----:B------:R-:W-:Y:S01]  /*3d40*/  @!PT LDS RZ, [RZ] ;  /* 0x00000000fffff984 */ /* 0x000fe20000000800 */
[----:B------:R2:W-:Y:S06]  /*3d50*/  MEMBAR.ALL.CTA ;  /* 0x0000000000007992 */ /* 0x0005ec0000008000 */
[----:B--2---:R-:W2:Y:S02]  /*3d60*/  FENCE.VIEW.ASYNC.S ;  /* 0x00000000000073c6 */ /* 0x004ea40000000000 */
[----:B--2---:R-:W-:Y:S01]  /*3d70*/  SYNCS.ARRIVE.TRANS64.RED.A1T0 RZ, [UR34], RZ ;  /* 0x000000ffffff79a7 */ /* 0x004fe20008100422 */
[----:B------:R-:W2:Y:S01]  /*3d80*/  SYNCS.PHASECHK.TRANS64.TRYWAIT P0, [UR25+0x130], R0 ;  /* 0x00013000ff0075a7 */ /* 0x000ea20008001119 */
[----:B-1----:R-:W-:Y:S01]  /*3d90*/  LOP3.LUT P3, RZ, R6, 0x1, RZ, 0xc0, !PT ;  /* 0x0000000106ff7812 */ /* 0x002fe2000786c0ff */
[----:B--2---:R-:W-:-:S12]  /*3da0*/  @!P0 BRA `(.L_x_65) ;  /* 0x00000048007c8947 */ /* 0x004fd80003800000 */
.L_x_159:
[----:B------:R-:W-:Y:S05]  /*3db0*/  BRA.U !UP3, `(.L_x_66) ;  /* 0x000000010bf87547 */ /* 0x000fea000b800000 */
[----:B-1----:R-:W-:Y:S01]  /*3dc0*/  IMAD.U32 R0, RZ, RZ, UR24 ;  /* 0x00000018ff007e24 */ /* 0x002fe2000f8e00ff */
[----:B------:R-:W-:-:S04]  /*3dd0*/  ULEA UR4, UR19, UR20, 0x3 ;  /* 0x0000001413047291 */ /* 0x000fc8000f8e18ff */
[----:B------:R-:W-:-:S05]  /*3de0*/  LEA R0, R0, R1, 0x2 ;  /* 0x0000000100007211 */ /* 0x000fca00078e10ff */
[----:B------:R1:W5:Y:S01]  /*3df0*/  LDL R4, [R0] ;  /* 0x0000000000047983 */ /* 0x0003620000100800 */
[----:B------:R-:W-:Y:S01]  /*3e00*/  UPLOP3.LUT UP2, UPT, UPT, UPT, UPT, 0x40, 0x4 ;  /* 0x000000000004789c */ /* 0x000fe20003f4e870 */
[----:B------:R-:W-:Y:S01]  /*3e10*/  UMOV UR17, UR35 ;  /* 0x0000002300117c82 */ /* 0x000fe20008000000 */
[----:B-1----:R-:W-:-:S04]  /*3e20*/  SHF.L.U32 R0, R3, 0x1f, RZ ;  /* 0x0000001f03007819 */ /* 0x002fc800000006ff */
[----:B------:R1:W2:Y:S01]  /*3e30*/  SYNCS.PHASECHK.TRANS64.TRYWAIT P2, [UR4], R0 ;  /* 0x00000000ff0075a7 */ /* 0x0002a20008041104 */
[----:B------:R-:W-:-:S05]  /*3e40*/  UMOV UR4, UR19 ;  /* 0x0000001300047c82 */ /* 0x000fca0008000000 */
.L_x_69:
[----:B------:R-:W-:Y:S01]  /*3e50*/  ULEA UR18, UR4, UR20, 0x3 ;  /* 0x0000001404127291 */ /* 0x000fe2000f8e18ff */
[----:B--234-:R-:W-:Y:S11]  /*3e60*/  @P2 BRA `(.L_x_67) ;  /* 0x00000000000c2947 */ /* 0x01cff60003800000 */
[----:B------:R-:W-:Y:S04]  /*3e70*/  SHF.L.U32 R5, R3, 0x1f, RZ ;  /* 0x0000001f03057819 */ /* 0x000fe800000006ff */
[----:B------:R-:W2:Y:S02]  /*3e80*/  SYNCS.PHASECHK.TRANS64.TRYWAIT P0, [UR18], R5 ;  /* 0x00000005ff0075a7 */ /* 0x000ea40008001112 */
[----:B--2---:R-:W-:Y:S05]  /*3e90*/  @!P0 BRA `(.L_x_68) ;  /* 0x0000004800588947 */ /* 0x004fea0003800000 */
.L_x_67:
[----:B------:R-:W-:Y:S01]  /*3ea0*/  UISETP.NE.AND UP0, UPT, UR17, URZ, UPT ;  /* 0x000000ff1100728c */ /* 0x000fe2000bf05270 */
[----:B------:R-:W-:Y:S01]  /*3eb0*/  PLOP3.LUT P2, PT, PT, PT, PT, 0x80, 0x8 ;  /* 0x000000000008781c */ /* 0x000fe20003f4f070 */
[----:B------:R-:W-:Y:S01]  /*3ec0*/  UIADD3 UR5, UPT, UPT, UR4, 0x1, URZ ;  /* 0x0000000104057890 */ /* 0x000fe2000fffe0ff */
[----:B------:R-:W-:Y:S11]  /*3ed0*/  ELECT P1, URZ, PT ;  /* 0x0000000000ff782f */ /* 0x000ff60003820000 */
[----:B------:R-:W-:Y:S02]  /*3ee0*/  @!UPT UIADD3 URZ, UPT, UPT, URZ, URZ, URZ ;  /* 0x000000fffffff290 */ /* 0x000fe4000fffe0ff */
[C---:B-----5:R-:W-:Y:S01]  /*3ef0*/  @P1 R2UR.BROADCAST UR8, R4.reuse ;  /* 0x00000000040812ca */ /* 0x060fe200008e0000 */
[----:B------:R-:W-:Y:S01]  /*3f00*/  UISETP.NE.AND UP1, UPT, UR5, 0xd, UPT ;  /* 0x0000000d0500788c */ /* 0x000fe2000bf25270 */
[----:B------:R-:W-:Y:S01]  /*3f10*/  PLOP3.LUT P0, PT, PT, PT, UP0, 0x80, 0x8 ;  /* 0x000000000008781c */ /* 0x000fe20003f0f008 */
[----:B------:R-:W-:Y:S02]  /*3f20*/  ULEA UR10, UR4, UR23, 0x9 ;  /* 0x00000017040a7291 */ /* 0x000fe4000f8e48ff */
[----:B------:R-:W-:Y:S02]  /*3f30*/  USEL UR6, URZ, 0x1, UP1 ;  /* 0x00000001ff067887 */ /* 0x000fe40008800000 */
[----:B------:R-:W-:Y:S02]  /*3f40*/  USEL UR19, UR5, URZ, UP1 ;  /* 0x000000ff05137287 */ /* 0x000fe40008800000 */
[----:B------:R-:W-:Y:S02]  /*3f50*/  ULEA UR14, UR4, UR22, 0x9 ;  /* 0x00000016040e7291 */ /* 0x000fe4000f8e48ff */
[----:B------:R-:W-:Y:S01]  /*3f60*/  @UP0 ULEA UR5, UR19, UR20, 0x3 ;  /* 0x0000001413050291 */ /* 0x000fe2000f8e18ff */
[----:B------:R-:W-:Y:S01]  /*3f70*/  LOP3.LUT R3, R3, UR6, RZ, 0x3c, !PT ;  /* 0x0000000603037c12 */ /* 0x000fe2000f8e3cff */
[----:B------:R-:W-:Y:S02]  /*3f80*/  UIADD3 UR6, UPT, UPT, UR10, 0x2, URZ ;  /* 0x000000020a067890 */ /* 0x000fe4000fffe0ff */
[----:B------:R-:W-:Y:S01]  /*3f90*/  UIADD3 UR4, UPT, UPT, UR14, 0x2, URZ ;  /* 0x000000020e047890 */ /* 0x000fe2000fffe0ff */
[----:B-1----:R-:W-:Y:S01]  /*3fa0*/  @P0 SHF.L.U32 R0, R3, 0x1f, RZ ;  /* 0x0000001f03000819 */ /* 0x002fe200000006ff */
[----:B------:R-:W-:Y:S01]  /*3fb0*/  UIADD3 UR12, UPT, UPT, UR10, 0x4, URZ ;  /* 0x000000040a0c7890 */ /* 0x000fe2000fffe0ff */
[----:B------:R-:W-:Y:S02]  /*3fc0*/  UMOV UR11, 0x40004040 ;  /* 0x40004040000b7882 */ /* 0x000fe40000000000 */
[----:B------:R3:W4:Y:S01]  /*3fd0*/  @P0 SYNCS.PHASECHK.TRANS64.TRYWAIT P2, [UR5], R0 ;  /* 0x00000000ff0005a7 */ /* 0x0007220008041105 */
[----:B------:R-:W-:Y:S11]  /*3fe0*/  ELECT P0, URZ, PT ;  /* 0x0000000000ff782f */ /* 0x000ff60003800000 */
[----:B------:R-:W-:Y:S02]  /*3ff0*/  @!UPT UIADD3 URZ, UPT, UPT, URZ, URZ, URZ ;  /* 0x000000fffffff290 */ /* 0x000fe4000fffe0ff */
[C---:B------:R-:W-:Y:S02]  /*4000*/  @P0 R2UR.BROADCAST UR16, R4.reuse ;  /* 0x00000000041002ca */ /* 0x040fe400008e0000 */
[----:B------:R-:W-:Y:S01]  /*4010*/  ELECT P0, URZ, PT ;  /* 0x0000000000ff782f */ /* 0x000fe20003800000 */
[----:B------:R-:W-:Y:S01]  /*4020*/  UMOV UR15, 0x40004040 ;  /* 0x40004040000f7882 */ /* 0x000fe20000000000 */
[----:B------:R-:W-:Y:S01]  /*4030*/  UMOV UR7, 0x40004040 ;  /* 0x4000404000077882 */ /* 0x000fe20000000000 */
[----:B------:R1:W-:Y:S01]  /*4040*/  UTCHMMA gdesc[UR14], gdesc[UR10], tmem[UR8], tmem[UR32], idesc[UR33], UP2 ;  /* 0x00ff200a0e0075ea */ /* 0x0003e20009000008 */
[----:B------:R-:W-:Y:S01]  /*4050*/  UPLOP3.LUT UP2, UPT, UPT, UPT, UPT, 0x80, 0x8 ;  /* 0x000000000008789c */ /* 0x000fe20003f4f070 */
[----:B------:R-:W-:Y:S01]  /*4060*/  UMOV UR5, 0x40004040 ;  /* 0x4000404000057882 */ /* 0x000fe20000000000 */
[----:B------:R-:W-:Y:S01]  /*4070*/  UMOV UR13, 0x40004040 ;  /* 0x40004040000d7882 */ /* 0x000fe20000000000 */
[----:B------:R-:W-:Y:S04]  /*4080*/  UMOV UR9, 0x40004040 ;  /* 0x4000404000097882 */ /* 0x000fe80000000000 */
[----:B------:R2:W-:Y:S01]  /*4090*/  UTCHMMA gdesc[UR4], gdesc[UR6], tmem[UR16], tmem[UR30], idesc[UR31], UPT ;  /* 0x00ff1e06040075ea */ /* 0x0005e2000b800010 */
[----:B-1----:R-:W-:Y:S01]  /*40a0*/  UIADD3 UR8, UPT, UPT, UR14, 0x4, URZ ;  /* 0x000000040e087890 */ /* 0x002fe2000fffe0ff */
[C---:B------:R-:W-:Y:S02]  /*40b0*/  @P0 R2UR.BROADCAST UR15, R4.reuse ;  /* 0x00000000040f02ca */ /* 0x040fe400008e0000 */
[----:B------:R-:W-:Y:S01]  /*40c0*/  ELECT P0, URZ, PT ;  /* 0x0000000000ff782f */ /* 0x000fe20003800000 */
[----:B------:R-:W-:Y:S02]  /*40d0*/  UIADD3 UR10, UPT, UPT, UR10, 0x6, URZ ;  /* 0x000000060a0a7890 */ /* 0x000fe4000fffe0ff */
[----:B--2---:R-:W-:Y:S10]  /*40e0*/  UIADD3 UR6, UPT, UPT, UR14, 0x6, URZ ;  /* 0x000000060e067890 */ /* 0x004ff4000fffe0ff */
[----:B------:R-:W-:Y:S01]  /*40f0*/  @P0 R2UR.BROADCAST UR14, R4 ;  /* 0x00000000040e02ca */ /* 0x000fe200008e0000 */
[----:B------:R-:W-:Y:S02]  /*4100*/  UIADD3 UR5, UPT, UPT, UR18, 0x68, URZ ;  /* 0x0000006812057890 */ /* 0x000fe4000fffe0ff */
[----:B------:R-:W-:Y:S01]  /*4110*/  UIADD3 UR4, UPT, UPT, UR17, 0x1, URZ ;  /* 0x0000000111047890 */ /* 0x000fe2000fffe0ff */
[----:B------:R1:W-:Y:S03]  /*4120*/  UTCHMMA gdesc[UR8], gdesc[UR12], tmem[UR15], tmem[UR28], idesc[UR29], UPT ;  /* 0x00ff1c0c080075ea */ /* 0x0003e6000b80000f */
[----:B------:R-:W-:Y:S03]  /*4130*/  UISETP.GT.U32.AND UP0, UPT, UR4, 0x1, UPT ;  /* 0x000000010400788c */ /* 0x000fe6000bf04070 */
[----:B------:R-:W-:Y:S03]  /*4140*/  UMOV UR4, UR19 ;  /* 0x0000001300047c82 */ /* 0x000fe60008000000 */
[----:B------:R3:W-:Y:S01]  /*4150*/  UTCHMMA gdesc[UR6], gdesc[UR10], tmem[UR14], tmem[UR26], idesc[UR27], UPT ;  /* 0x00ff1a0a060075ea */ /* 0x0007e2000b80000e */
[----:B------:R3:W-:Y:S01]  /*4160*/  UTCBAR.MULTICAST [UR5], URZ, UR21 ;  /* 0x000000ff050073e9 */ /* 0x0007e20008000815 */
[----:B-1----:R-:W-:Y:S07]  /*4170*/  UIADD3 UR8, UPT, UPT, UR17, -0x1, URZ ;  /* 0xffffffff11087890 */ /* 0x002fee000fffe0ff */
[----:B------:R-:W-:Y:S01]  /*4180*/  UMOV UR17, UR8 ;  /* 0x0000000800117c82 */ /* 0x000fe20008000000 */
[----:B------:R-:W-:Y:S05]  /*4190*/  BRA.U UP0, `(.L_x_69) ;  /* 0xfffffffd002c7547 */ /* 0x000fea000b83ffff */
.L_x_66:
[----:B------:R-:W-:Y:S01]  /*41a0*/  UIADD3 UR4, UPT, UPT, UR24, 0x1, URZ ;  /* 0x0000000118047890 */ /* 0x000fe2000fffe0ff */
[----:B------:R-:W-:Y:S01]  /*41b0*/  LOP3.LUT R8, R8, 0x1, RZ, 0x3c, !PT ;  /* 0x0000000108087812 */ /* 0x000fe200078e3cff */
[----:B---3--:R-:W-:Y:S02]  /*41c0*/  UIADD3 UR5, UPT, UPT, UR25, 0x120, URZ ;  /* 0x0000012019057890 */ /* 0x008fe4000fffe0ff */
[----:B------:R-:W-:-:S04]  /*41d0*/  UISETP.NE.AND UP0, UPT, UR4, 0x2, UPT ;  /* 0x000000020400788c */ /* 0x000fc8000bf05270 */
[----:B------:R-:W-:Y:S02]  /*41e0*/  USEL UR6, URZ, 0x1, UP0 ;  /* 0x00000001ff067887 */ /* 0x000fe40008000000 */
[----:B------:R-:W-:Y:S01]  /*41f0*/  USEL UR24, UR4, URZ, UP0 ;  /* 0x000000ff04187287 */ /* 0x000fe20008000000 */
[----:B------:R2:W-:Y:S03]  /*4200*/  UTCBAR [UR5], URZ ;  /* 0x000000ff050073e9 */ /* 0x0005e600080000ff */
[----:B------:R-:W-:Y:S01]  /*4210*/  LOP3.LUT R9, R9, UR6, RZ, 0x3c, !PT ;  /* 0x0000000609097c12 */ /* 0x000fe2000f8e3cff */
[----:B------:R-:W-:Y:S07]  /*4220*/  @P3 BRA `(.L_x_70) ;  /* 0xfffffff800a03947 */ /* 0x000fee000383ffff */
[----:B------:R-:W3:Y:S01]  /*4230*/  S2UR UR6, SR_CgaCtaId ;  /* 0x00000000000679c3 */ /* 0x000ee20000008800 */
[----:B------:R-:W-:Y:S01]  /*4240*/  ELECT P0, URZ, PT ;  /* 0x0000000000ff782f */ /* 0x000fe20003800000 */
[----:B-1----:R-:W-:Y:S01]  /*4250*/  IMAD.MOV.U32 R0, RZ, RZ, 0x1 ;  /* 0x00000001ff007424 */ /* 0x002fe200078e00ff */
[----:B------:R-:W-:Y:S01]  /*4260*/  UIADD3 UR20, UPT, UPT, UR20, 0x130, URZ ;  /* 0x0000013014147890 */ /* 0x000fe2000fffe0ff */
[----:B------:R-:W-:Y:S01]  /*4270*/  SHF.L.U32 R3, R9, 0x1f, RZ ;  /* 0x0000001f09037819 */ /* 0x000fe200000006ff */
[----:B------:R-:W-:-:S03]  /*4280*/  UMOV UR4, 0x40 ;  /* 0x0000004000047882 */ /* 0x000fc60000000000 */
[----:B------:R-:W-:Y:S01]  /*4290*/  UVIRTCOUNT.DEALLOC.SMPOOL 0x80 ;  /* 0x000000800000784c */ /* 0x000fe20000000000 */
[----:B---3--:R-:W-:Y:S02]  /*42a0*/  ULEA UR6, UR6, UR4, 0x18 ;  /* 0x0000000406067291 */ /* 0x008fe4000f8ec0ff */
[----:B------:R-:W-:-:S07]  /*42b0*/  ULEA UR4, UR24, UR20, 0x3 ;  /* 0x0000001418047291 */ /* 0x000fce000f8e18ff */
[----:B------:R1:W-:Y:S02]  /*42c0*/  @P0 STS.U8 [UR6+0x1c], R0 ;  /* 0x00001c00ff000988 */ /* 0x0003e40008000006 */
[----:B------:R-:W3:Y:S02]  /*42d0*/  SYNCS.PHASECHK.TRANS64.TRYWAIT P0, [UR4], R3 ;  /* 0x00000003ff0075a7 */ /* 0x000ee40008001104 */
[----:B-1-3--:R-:W-:Y:S05]  /*42e0*/  @!P0 BRA `(.L_x_71) ;  /* 0x00000044005c8947 */ /* 0x00afea0003800000 */
.L_x_162:
[----:B------:R-:W-:-:S04]  /*42f0*/  UIADD3 UR4, UPT, UPT, UR24, 0x1, URZ ;  /* 0x0000000118047890 */ /* 0x000fc8000fffe0ff */
[----:B------:R-:W-:-:S04]  /*4300*/  UISETP.NE.AND UP0, UPT, UR4, 0x2, UPT ;  /* 0x000000020400788c */ /* 0x000fc8000bf05270 */
[----:B--2---:R-:W-:Y:S02]  /*4310*/  USEL UR5, URZ, 0x1, UP0 ;  /* 0x00000001ff057887 */ /* 0x004fe40008000000 */
[----:B------:R-:W-:-:S04]  /*4320*/  USEL UR4, UR4, URZ, UP0 ;  /* 0x000000ff04047287 */ /* 0x000fc80008000000 */
[----:B------:R-:W-:Y:S01]  /*4330*/  ULEA UR4, UR4, UR20, 0x3 ;  /* 0x0000001404047291 */ /* 0x000fe2000f8e18ff */
[----:B-1----:R-:W-:-:S04]  /*4340*/  LOP3.LUT R3, R9, UR5, RZ, 0x3c, !PT ;  /* 0x0000000509037c12 */ /* 0x002fc8000f8e3cff */
[----:B------:R-:W-:-:S04]  /*4350*/  SHF.L.U32 R3, R3, 0x1f, RZ ;  /* 0x0000001f03037819 */ /* 0x000fc800000006ff */
[----:B------:R-:W1:Y:S02]  /*4360*/  SYNCS.PHASECHK.TRANS64.TRYWAIT P0, [UR4], R3 ;  /* 0x00000003ff0075a7 */ /* 0x000e640008001104 */
[----:B-1----:R-:W-:Y:S05]  /*4370*/  @!P0 BRA `(.L_x_72) ;  /* 0x0000004400508947 */ /* 0x002fea0003800000 */
.L_x_164:
[----:B------:R-:W-:Y:S01]  /*4380*/  NOP ;  /* 0x0000000000007918 */ /* 0x000fe20000000000 */
[----:B-1----:R-:W1:Y:S01]  /*4390*/  LDS R0, [UR6+0x14] ;  /* 0x00001406ff007984 */ /* 0x002e620008000800 */
[----:B------:R-:W-:Y:S01]  /*43a0*/  LOP3.LUT R3, R2, 0xffff, RZ, 0xc0, !PT ;  /* 0x0000ffff02037812 */ /* 0x000fe200078ec0ff */
[----:B------:R-:W-:-:S03]  /*43b0*/  IMAD.MOV.U32 R2, RZ, RZ, 0xffff ;  /* 0x0000ffffff027424 */ /* 0x000fc600078e00ff */
[----:B------:R-:W-:-:S04]  /*43c0*/  SHF.R.U32.HI R3, RZ, 0x5, R3 ;  /* 0x00000005ff037819 */ /* 0x000fc80000011603 */
[----:B------:R-:W-:-:S04]  /*43d0*/  SHF.L.U32 R2, R2, R3, RZ ;  /* 0x0000000302027219 */ /* 0x000fc800000006ff */
[----:B-1----:R-:W-:-:S04]  /*43e0*/  LOP3.LUT R0, R0, R2, RZ, 0xc0, !PT ;  /* 0x0000000200007212 */ /* 0x002fc800078ec0ff */
[----:B------:R-:W-:Y:S01]  /*43f0*/  ISETP.NE.AND P0, PT, R0, R2, PT ;  /* 0x000000020000720c */ /* 0x000fe20003f05270 */
[----:B------:R-:W-:-:S05]  /*4400*/  IMAD.MOV.U32 R0, RZ, RZ, 0x1 ;  /* 0x00000001ff007424 */ /* 0x000fca00078e00ff */
[----:B------:R-:W-:-:S07]  /*4410*/  SHF.L.U32 R0, R0, R3, RZ ;  /* 0x0000000300007219 */ /* 0x000fce00000006ff */
[----:B------:R-:W-:Y:S05]  /*4420*/  @P0 BRA `(.L_x_73) ;  /* 0x00000000005c0947 */ /* 0x000fea0003800000 */
[----:B------:R-:W1:Y:S02]  /*4430*/  LDS R3, [UR6+0x18] ;  /* 0x00001806ff037984 */ /* 0x000e640008000800 */
[----:B-1----:R-:W-:-:S04]  /*4440*/  LOP3.LUT R3, R3, R0, RZ, 0xc0, !PT ;  /* 0x0000000003037212 */ /* 0x002fc800078ec0ff */
[----:B------:R-:W-:-:S13]  /*4450*/  ISETP.NE.AND P0, PT, R3, R0, PT ;  /* 0x000000000300720c */ /* 0x000fda0003f05270 */
[----:B------:R-:W-:Y:S05]  /*4460*/  @P0 BRA `(.L_x_74) ;  /* 0x0000000000400947 */ /* 0x000fea0003800000 */
[----:B------:R-:W-:Y:S01]  /*4470*/  R2UR UR4, R2 ;  /* 0x00000000020472ca */ /* 0x000fe200000e0000 */
[----:B------:R-:W1:Y:S01]  /*4480*/  S2R R3, SR_LANEID ;  /* 0x0000000000037919 */ /* 0x000e620000000000 */
[----:B------:R-:W-:-:S04]  /*4490*/  LOP3.LUT R0, RZ, R0, RZ, 0x33, !PT ;  /* 0x00000000ff007212 */ /* 0x000fc800078e33ff */
[----:B------:R-:W2:Y:S07]  /*44a0*/  REDUX UR7, R0 ;  /* 0x00000000000773c4 */ /* 0x000eae0000000000 */
[----:B------:R-:W-:-:S03]  /*44b0*/  ULOP3.LUT UR5, URZ, UR4, URZ, 0x33, !UPT ;  /* 0x00000004ff057292 */ /* 0x000fc6000f8e33ff */
[----:B------:R-:W-:Y:S02]  /*44c0*/  VOTEU.ANY UR4, UPT, PT ;  /* 0x0000000000047886 */ /* 0x000fe400038e0100 */
[----:B------:R-:W-:Y:S01]  /*44d0*/  UFLO.U32 UR4, UR4 ;  /* 0x00000004000472bd */ /* 0x000fe200080e0000 */
[----:B------:R-:W-:-:S04]  /*44e0*/  IMAD.U32 R2, RZ, RZ, UR5 ;  /* 0x00000005ff027e24 */ /* 0x000fc8000f8e00ff */
[----:B------:R-:W3:Y:S02]  /*44f0*/  REDUX UR8, R2 ;  /* 0x00000000020873c4 */ /* 0x000ee40000000000 */
[----:B------:R1:W-:Y:S01]  /*4500*/  UTCATOMSWS.AND URZ, UR5 ;  /* 0x0000000500ff79e3 */ /* 0x0003e20008000000 */
[----:B--2---:R-:W-:Y:S01]  /*4510*/  IMAD.U32 R0, RZ, RZ, UR7 ;  /* 0x00000007ff007e24 */ /* 0x004fe2000f8e00ff */
[----:B-1----:R-:W-:Y:S01]  /*4520*/  ISETP.EQ.U32.AND P0, PT, R3, UR4, PT ;  /* 0x0000000403007c0c */ /* 0x002fe2000bf02070 */
[----:B---3--:R-:W-:-:S12]  /*4530*/  IMAD.U32 R2, RZ, RZ, UR8 ;  /* 0x00000008ff027e24 */ /* 0x008fd8000f8e00ff */
[----:B------:R1:W-:Y:S04]  /*4540*/  @P0 ATOMS.AND RZ, [UR6+0x14], R2 ;  /* 0x00001402ffff098c */ /* 0x0003e8000a800006 */
[----:B------:R1:W-:Y:S01]  /*4550*/  @P0 ATOMS.AND RZ, [UR6+0x18], R0 ;  /* 0x00001800ffff098c */ /* 0x0003e2000a800006 */
[----:B------:R-:W-:Y:S05]  /*4560*/  BRA `(.L_x_75) ;  /* 0x0000000000147947 */ /* 0x000fea0003800000 */
.L_x_74:
[----:B------:R-:W-:Y:S02]  /*4570*/  MOV R2, 0x4590 ;  /* 0x0000459000027802 */ /* 0x000fe40000000f00 */
[----:B----45:R-:W-:Y:S05]  /*4580*/  CALL.REL.NOINC `($__internal_0_$__cuda_sm10x_tcgen05_guardrail_trap_col_being_dealloced_not_returned_by_alloc) ;  /* 0x0000004400c87944 */ /* 0x030fea0003c00000 */
[----:B------:R-:W-:Y:S05]  /*4590*/  BRA `(.L_x_75) ;  /* 0x0000000000087947 */ /* 0x000fea0003800000 */
.L_x_73:
[----:B------:R-:W-:Y:S02]  /*45a0*/  MOV R2, 0x45c0 ;  /* 0x000045c000027802 */ /* 0x000fe40000000f00 */
[----:B----45:R-:W-:Y:S05]  /*45b0*/  CALL.REL.NOINC `($__internal_2_$__cuda_sm10x_tcgen05_guardrail_trap_unallocated_columns_being_dealloced) ;  /* 0x0000004400d47944 */ /* 0x030fea0003c00000 */
.L_x_75:
[----:B------:R-:W-:Y:S01]  /*45c0*/  NOP ;  /* 0x0000000000007918 */ /* 0x000fe20000000000 */
[----:B------:R-:W-:Y:S05]  /*45d0*/  EXIT ;  /* 0x000000000000794d */ /* 0x000fea0003800000 */
.L_x_59:
[----:B------:R-:W-:-:S09]  /*45e0*/  UISETP.NE.OR UP0, UPT, UR18, 0x3, !UP3 ;  /* 0x000000031200788c */ /* 0x000fd2000df05670 */
[----:B------:R-:W-:Y:S05]  /*45f0*/  BRA.U UP0, `(.L_x_76) ;  /* 0x0000001100847547 */ /* 0x000fea000b800000 */
[----:B------:R-:W2:Y:S01]  /*4600*/  LDCU.64 UR4, c[0x0][0x988] ;  /* 0x00013100ff0477ac */ /* 0x000ea20008000a00 */
[----:B------:R-:W3:Y:S01]  /*4610*/  S2UR UR6, SR_CgaCtaId ;  /* 0x00000000000679c3 */ /* 0x000ee20000008800 */
[----:B------:R-:W-:Y:S01]  /*4620*/  HFMA2 R10, -RZ, RZ, 0, 5.9604644775390625e-08 ;  /* 0x00000001ff0a7431 */ /* 0x000fe200000001ff */
[----:B------:R-:W-:Y:S01]  /*4630*/  MOV R9, RZ ;  /* 0x000000ff00097202 */ /* 0x000fe20000000f00 */
[----:B------:R-:W4:Y:S01]  /*4640*/  LDCU UR30, c[0x0][0x370] ;  /* 0x00006e00ff1e77ac */ /* 0x000f220008000800 */
[----:B------:R-:W-:Y:S01]  /*4650*/  HFMA2 R3, -RZ, RZ, 0, 0.00048828125 ;  /* 0x00001000ff037431 */ /* 0x000fe200000001ff */
[----:B------:R-:W1:Y:S03]  /*4660*/  LDCU.128 UR32, c[0x0][0xc10] ;  /* 0x00018200ff2077ac */ /* 0x000e660008000c00 */
[----:B------:R-:W4:Y:S01]  /*4670*/  LDC.64 R12, c[0x0][0x348] ;  /* 0x0000d200ff0c7b82 */ /* 0x000f220000000a00 */
[----:B------:R-:W1:Y:S01]  /*4680*/  LDCU UR27, c[0x0][0x374] ;  /* 0x00006e80ff1b77ac */ /* 0x000e620008000800 */
[----:B------:R-:W4:Y:S01]  /*4690*/  LDCU.64 UR28, c[0x0][0x990] ;  /* 0x00013200ff1c77ac */ /* 0x000f220008000a00 */
[----:B------:R-:W4:Y:S01]  /*46a0*/  LDCU UR17, c[0x0][0xc0c] ;  /* 0x00018180ff1177ac */ /* 0x000f220008000800 */
[----:B--2---:R-:W-:Y:S01]  /*46b0*/  UISETP.NE.U32.AND UP0, UPT, UR4, URZ, UPT ;  /* 0x000000ff0400728c */ /* 0x004fe2000bf05070 */
[----:B------:R-:W2:Y:S01]  /*46c0*/  LDCU.128 UR40, c[0x0][0xa80] ;  /* 0x00015000ff2877ac */ /* 0x000ea20008000c00 */
[----:B------:R-:W2:Y:S01]  /*46d0*/  LDCU UR48, c[0x0][0xc20] ;  /* 0x00018400ff3077ac */ /* 0x000ea20008000800 */
[----:B------:R-:W2:Y:S01]  /*46e0*/  LDCU UR4, c[0x0][0xc30] ;  /* 0x00018600ff0477ac */ /* 0x000ea20008000800 */
[----:B------:R-:W2:Y:S01]  /*46f0*/  LDCU.128 UR44, c[0x0][0xa90] ;  /* 0x00015200ff2c77ac */ /* 0x000ea20008000c00 */
[----:B------:R-:W-:Y:S01]  /*4700*/  UMOV UR24, 0x400 ;  /* 0x0000040000187882 */ /* 0x000fe20000000000 */
[----:B-1----:R-:W-:-:S02]  /*4710*/  UIMAD.WIDE.U32 UR8, UR27, UR35, URZ ;  /* 0x000000231b0872a5 */ /* 0x002fc4000f8e00ff */
[----:B---3--:R-:W-:Y:S02]  /*4720*/  ULEA UR24, UR6, UR24, 0x18 ;  /* 0x0000001806187291 */ /* 0x008fe4000f8ec0ff */
[----:B----4-:R-:W-:Y:S02]  /*4730*/  UIMAD.WIDE.U32 UR6, UR30, UR32, URZ ;  /* 0x000000201e0672a5 */ /* 0x010fe4000f8e00ff */
[----:B------:R-:W-:Y:S02]  /*4740*/  UISETP.NE.AND.EX UP5, UPT, UR5, URZ, UPT, UP0 ;  /* 0x000000ff0500728c */ /* 0x000fe4000bfa5300 */
[----:B------:R-:W-:Y:S02]  /*4750*/  UISETP.NE.U32.AND UP6, UPT, UR28, URZ, UPT ;  /* 0x000000ff1c00728c */ /* 0x000fe4000bfc5070 */
[----:B------:R-:W-:Y:S02]  /*4760*/  UIADD3 UR31, UPT, UPT, UR24, 0x118, URZ ;  /* 0x00000118181f7890 */ /* 0x000fe4000fffe0ff */
[----:B------:R-:W-:-:S02]  /*4770*/  UISETP.NE.AND UP0, UPT, UR39, 0x1, UPT ;  /* 0x000000012700788c */ /* 0x000fc4000bf05270 */
[----:B------:R-:W-:Y:S02]  /*4780*/  UISETP.GE.AND UP2, UPT, UR39, 0x1, UPT ;  /* 0x000000012700788c */ /* 0x000fe4000bf46270 */
[----:B------:R-:W-:Y:S01]  /*4790*/  UISETP.NE.AND UP0, UPT, UR17, 0x1, UPT ;  /* 0x000000011100788c */ /* 0x000fe2000bf05270 */
[----:B------:R-:W-:Y:S01]  /*47a0*/  UMOV UR6, UR7 ;  /* 0x0000000700067c82 */ /* 0x000fe20008000000 */
[----:B------:R-:W-:Y:S01]  /*47b0*/  UMOV UR36, UR9 ;  /* 0x0000000900247c82 */ /* 0x000fe20008000000 */
[----:B------:R-:W-:Y:S02]  /*47c0*/  USEL UR38, URZ, 0x1, UP4 ;  /* 0x00000001ff267887 */ /* 0x000fe4000a000000 */
[----:B------:R-:W-:Y:S02]  /*47d0*/  UISETP.NE.AND UP2, UPT, UR34, 0x1, UPT ;  /* 0x000000012200788c */ /* 0x000fe4000bf45270 */
[----:B--2---:R-:W-:Y:S01]  /*47e0*/  UISETP.NE.AND UP0, UPT, UR40, 0x1, UPT ;  /* 0x000000012800788c */ /* 0x004fe2000bf05270 */
[----:B------:R-:W-:Y:S01]  /*47f0*/  UMOV UR26, URZ ;  /* 0x000000ff001a7c82 */ /* 0x000fe20008000000 */
[----:B------:R-:W1:Y:S01]  /*4800*/  LDCU UR49, c[0x0][0xaa0] ;  /* 0x00015400ff3177ac */ /* 0x000e620008000800 */
[----:B------:R-:W-:Y:S01]  /*4810*/  UPLOP3.LUT UP4, UPT, UPT, UPT, UPT, 0x40, 0x4 ;  /* 0x000000000004789c */ /* 0x000fe20003f8e870 */
[----:B------:R-:W2:Y:S01]  /*4820*/  LDCU.64 UR18, c[0x0][0xc28] ;  /* 0x00018500ff1277ac */ /* 0x000ea20008000a00 */
[----:B------:R-:W-:-:S02]  /*4830*/  UISETP.NE.AND.EX UP6, UPT, UR29, URZ, UPT, UP6 ;  /* 0x000000ff1d00728c */ /* 0x000fc4000bfc5360 */
[----:B------:R-:W-:Y:S02]  /*4840*/  UPRMT UR31, URZ, 0x654, UR31 ;  /* 0x00000654ff1f7896 */ /* 0x000fe4000800001f */
[----:B------:R-:W-:Y:S02]  /*4850*/  USHF.R.U32.HI UR37, URZ, UR33, UR6 ;  /* 0x00000021ff257299 */ /* 0x000fe40008011606 */
[----:B------:R-:W-:Y:S02]  /*4860*/  USHF.R.U32.HI UR36, URZ, UR48, UR36 ;  /* 0x00000030ff247299 */ /* 0x000fe40008011624 */
[----:B------:R-:W-:Y:S02]  /*4870*/  UISETP.NE.AND UP3, UPT, UR4, 0x1, UPT ;  /* 0x000000010400788c */ /* 0x000fe4000bf65270 */
[----:B------:R-:W-:Y:S02]  /*4880*/  UISETP.NE.AND UP2, UPT, UR43, 0x1, UPT ;  /* 0x000000012b00788c */ /* 0x000fe4000bf45270 */
[----:B------:R-:W-:-:S11]  /*4890*/  UISETP.NE.AND UP0, UPT, UR46, 0x1, UPT ;  /* 0x000000012e00788c */ /* 0x000fd6000bf05270 */
.L_x_85:
[----:B------:R-:W-:Y:S04]  /*48a0*/  SHF.L.U32 R2, R9, 0x1f, RZ ;  /* 0x0000001f09027819 */ /* 0x000fe800000006ff */
[----:B---3--:R-:W3:Y:S02]  /*48b0*/  SYNCS.PHASECHK.TRANS64.TRYWAIT P0, [UR24+0x110], R2 ;  /* 0x00011002ff0075a7 */ /* 0x008ee40008001118 */
[----:B---3--:R-:W-:Y:S05]  /*48c0*/  @!P0 BRA `(.L_x_77) ;  /* 0x0000004000148947 */ /* 0x008fea0003800000 */
.L_x_166:
[----:B------:R-:W4:Y:S01]  /*48d0*/  LDS.128 R4, [UR24+0x150] ;  /* 0x00015018ff047984 */ /* 0x000f220008000c00 */
[----:B------:R-:W-:Y:S01]  /*48e0*/  UISETP.GE.AND UP0, UPT, UR39, 0x1, UPT ;  /* 0x000000012700788c */ /* 0x000fe2000bf06270 */
[----:B------:R-:W-:Y:S01]  /*48f0*/  @!PT LDS RZ, [RZ] ;  /* 0x00000000fffff984 */ /* 0x000fe20000000800 */
[----:B------:R-:W-:Y:S01]  /*4900*/  @!PT LDS RZ, [RZ] ;  /* 0x00000000fffff984 */ /* 0x000fe20000000800 */
[----:B------:R-:W-:Y:S01]  /*4910*/  @!PT LDS RZ, [RZ] ;  /* 0x00000000fffff984 */ /* 0x000fe20000000800 */
[----:B------:R-:W-:Y:S01]  /*4920*/  @!PT LDS RZ, [RZ] ;  /* 0x00000000fffff984 */ /* 0x000fe20000000800 */
[----:B------:R1:W-:Y:S06]  /*4930*/  MEMBAR.ALL.CTA ;  /* 0x0000000000007992 */ /* 0x0003ec0000008000 */
[----:B-1----:R-:W1:Y:S02]  /*4940*/  FENCE.VIEW.ASYNC.S ;  /* 0x00000000000073c6 */ /* 0x002e640000000000 */
[----:B-1----:R-:W-:Y:S01]  /*4950*/  SYNCS.ARRIVE.TRANS64.RED.A1T0 RZ, [UR31], RZ ;  /* 0x000000ffffff79a7 */ /* 0x002fe2000810041f */
[----:B----4-:R-:W-:Y:S11]  /*4960*/  LOP3.LUT P0, RZ, R6, 0x1, RZ, 0xc0, !PT ;  /* 0x0000000106ff7812 */ /* 0x010ff6000780c0ff */
[----:B------:R-:W-:Y:S02]  /*4970*/  @!UPT UIADD3 URZ, UPT, UPT, URZ, URZ, URZ ;  /* 0x000000fffffff290 */ /* 0x000fe4000fffe0ff */
[----:B------:R-:W-:Y:S01]  /*4980*/  VOTEU.ANY UP2, P0 ;  /* 0x0000000000ff7886 */ /* 0x000fe20000040100 */
[----:B------:R-:W-:Y:S11]  /*4990*/  PLOP3.LUT P0, PT, PT, PT, UP2, 0x80, 0x8 ;  /* 0x000000000008781c */ /* 0x000ff60003f0f028 */
[----:B------:R-:W-:Y:S02]  /*49a0*/  @!UPT UIADD3 URZ, UPT, UPT, URZ, URZ, URZ ;  /* 0x000000fffffff290 */ /* 0x000fe4000fffe0ff */
[----:B---3--:R-:W-:Y:S02]  /*49b0*/  @P0 MOV R2, R4 ;  /* 0x0000000400020202 */ /* 0x008fe40000000f00 */
[----:B------:R-:W-:Y:S02]  /*49c0*/  @P0 LOP3.LUT R0, R5, 0xffff, RZ, 0xc0, !PT ;  /* 0x0000ffff05000812 */ /* 0x000fe400078ec0ff */
[----:B------:R-:W-:Y:S02]  /*49d0*/  @P0 R2UR UR5, R2 ;  /* 0x00000000020502ca */ /* 0x000fe400000e0000 */
[----:B------:R-:W-:Y:S11]  /*49e0*/  @P0 R2UR UR4, R0 ;  /* 0x00000000000402ca */ /* 0x000ff600000e0000 */
[----:B------:R-:W-:Y:S02]  /*49f0*/  @UP2 UMOV UR16, UR5 ;  /* 0x0000000500102c82 */ /* 0x000fe40008000000 */
[----:B------:R-:W-:Y:S01]  /*4a00*/  @UP2 UMOV UR15, UR4 ;  /* 0x00000004000f2c82 */ /* 0x000fe20008000000 */
[----:B------:R-:W-:Y:S05]  /*4a10*/  BRA.U !UP0, `(.L_x_78) ;  /* 0x0000000108c07547 */ /* 0x000fea000b800000 */
[----:B------:R-:W-:Y:S02]  /*4a20*/  UIMAD.WIDE.U32 UR8, UR15, UR35, URZ ;  /* 0x000000230f0872a5 */ /* 0x000fe4000f8e00ff */
[----:B------:R-:W-:Y:S02]  /*4a30*/  UP2UR UR14, UPR, URZ, 0x4 ;  /* 0x00000004ff0e7883 */ /* 0x000fe40008000000 */
[----:B------:R-:W-:Y:S02]  /*4a40*/  UISETP.NE.AND UP2, UPT, UR34, 0x1, UPT ;  /* 0x000000012200788c */ /* 0x000fe4000bf45270 */
[----:B------:R-:W-:Y:S02]  /*4a50*/  UIMAD.WIDE.U32 UR10, UR16, UR32, URZ ;  /* 0x00000020100a72a5 */ /* 0x000fe4000f8e00ff */
[----:B------:R-:W-:Y:S02]  /*4a60*/  USEL UR4, UR27, UR36, !UP2 ;  /* 0x000000241b047287 */ /* 0x000fe4000d000000 */
[----:B------:R-:W-:Y:S02]  /*4a70*/  UISETP.NE.AND UP0, UPT, UR17, 0x1, UPT ;  /* 0x000000011100788c */ /* 0x000fe4000bf05270 */
[----:B------:R-:W-:Y:S02]  /*4a80*/  UP2UR UR22, UPR, URZ, 0x2 ;  /* 0x00000002ff167883 */ /* 0x000fe40008000000 */
[----:B------:R-:W-:Y:S02]  /*4a90*/  UISETP.NE.AND UP1, UPT, UR39, 0x1, UPT ;  /* 0x000000012700788c */ /* 0x000fe4000bf25270 */
[----:B--2---:R-:W-:Y:S02]  /*4aa0*/  UIMAD.WIDE.U32 UR12, UR4, UR18, URZ ;  /* 0x00000012040c72a5 */ /* 0x004fe4000f8e00ff */
[----:B------:R-:W-:Y:S01]  /*4ab0*/  USEL UR7, UR30, UR37, !UP0 ;  /* 0x000000251e077287 */ /* 0x000fe2000c000000 */
[----:B------:R-:W-:Y:S02]  /*4ac0*/  UMOV UR5, UR9 ;  /* 0x0000000900057c82 */ /* 0x000fe40008000000 */
[----:B------:R-:W-:Y:S02]  /*4ad0*/  USHF.R.U32.HI UR6, URZ, UR48, UR5 ;  /* 0x00000030ff067299 */ /* 0x000fe40008011605 */
[----:B------:R-:W-:Y:S02]  /*4ae0*/  UIMAD.WIDE.U32 UR20, UR7, UR18, URZ ;  /* 0x00000012071472a5 */ /* 0x000fe4000f8e00ff */
[----:B------:R-:W-:Y:S02]  /*4af0*/  USEL UR6, UR15, UR6, !UP2 ;  /* 0x000000060f067287 */ /* 0x000fe4000d000000 */
[----:B------:R-:W-:Y:S01]  /*4b00*/  UISETP.NE.AND UP2, UPT, UR14, URZ, UPT ;  /* 0x000000ff0e00728c */ /* 0x000fe2000bf45270 */
[----:B------:R-:W-:Y:S01]  /*4b10*/  UMOV UR5, UR11 ;  /* 0x0000000b00057c82 */ /* 0x000fe20008000000 */
[----:B------:R-:W-:Y:S02]  /*4b20*/  UIMAD.WIDE.U32 UR10, UR6, UR18, URZ ;  /* 0x00000012060a72a5 */ /* 0x000fe4000f8e00ff */
[----:B------:R-:W-:Y:S03]  /*4b30*/  USHF.R.U32.HI UR8, URZ, UR33, UR5 ;  /* 0x00000021ff087299 */ /* 0x000fe60008011605 */
[----:B------:R-:W-:Y:S02]  /*4b40*/  UMOV UR5, UR13 ;  /* 0x0000000d00057c82 */ /* 0x000fe40008000000 */
[----:B------:R-:W-:Y:S03]  /*4b50*/  @UP1 USHF.R.U32.HI UR4, URZ, UR19, UR5 ;  /* 0x00000013ff041299 */ /* 0x000fe60008011605 */
[----:B------:R-:W-:Y:S01]  /*4b60*/  UMOV UR5, UR21 ;  /* 0x0000001500057c82 */ /* 0x000fe20008000000 */
[----:B------:R-:W-:Y:S02]  /*4b70*/  UIMAD UR4, UR39, UR4, URZ ;  /* 0x00000004270472a4 */ /* 0x000fe4000f8e02ff */
[----:B------:R-:W-:Y:S02]  /*4b80*/  @UP1 USHF.R.U32.HI UR7, URZ, UR19, UR5 ;  /* 0x00000013ff071299 */ /* 0x000fe40008011605 */
[----:B------:R-:W-:Y:S02]  /*4b90*/  USEL UR5, UR16, UR8, !UP0 ;  /* 0x0000000810057287 */ /* 0x000fe4000c000000 */
[----:B------:R-:W-:Y:S02]  /*4ba0*/  UIMAD UR8, UR39, UR7, URZ ;  /* 0x00000007270872a4 */ /* 0x000fe4000f8e02ff */
[----:B------:R-:W-:Y:S03]  /*4bb0*/  UISETP.GE.AND UP0, UPT, UR6, UR4, UPT ;  /* 0x000000040600728c */ /* 0x000fe6000bf06270 */
[----:B------:R-:W-:Y:S01]  /*4bc0*/  UMOV UR4, UR11 ;  /* 0x0000000b00047c82 */ /* 0x000fe20008000000 */
[----:B------:R-:W-:Y:S02]  /*4bd0*/  UISETP.GE.OR UP0, UPT, UR5, UR8, UP0 ;  /* 0x000000080500728c */ /* 0x000fe40008706670 */
[----:B------:R-:W-:Y:S02]  /*4be0*/  USHF.R.U32.HI UR4, URZ, UR19, UR4 ;  /* 0x00000013ff047299 */ /* 0x000fe40008011604 */
[----:B------:R-:W-:Y:S02]  /*4bf0*/  UIMAD.WIDE.U32 UR8, UR5, UR18, URZ ;  /* 0x00000012050872a5 */ /* 0x000fe4000f8e00ff */
[----:B------:R-:W-:Y:S04]  /*4c00*/  USEL UR10, UR6, UR4, !UP1 ;  /* 0x00000004060a7287 */ /* 0x000fe8000c800000 */
[----:B------:R-:W-:Y:S01]  /*4c10*/  UIADD3 UR11, UPT, UPT, -UR10, URZ, URZ ;  /* 0x000000ff0a0b7290 */ /* 0x000fe2000fffe1ff */
[----:B------:R-:W-:Y:S02]  /*4c20*/  @!UP0 UMOV UR4, UR9 ;  /* 0x0000000900048c82 */ /* 0x000fe40008000000 */
[----:B------:R-:W-:Y:S02]  /*4c30*/  @!UP0 USHF.R.U32.HI UR4, URZ, UR19, UR4 ;  /* 0x00000013ff048299 */ /* 0x000fe40008011604 */
[----:B------:R-:W-:Y:S02]  /*4c40*/  UIMAD UR8, UR39, UR11, UR6 ;  /* 0x0000000b270872a4 */ /* 0x000fe4000f8e0206 */
[----:B------:R-:W-:Y:S02]  /*4c50*/  @!UP0 USEL UR4, UR5, UR4, !UP1 ;  /* 0x0000000405048287 */ /* 0x000fe4000c800000 */
[----:B------:R-:W-:Y:S02]  /*4c60*/  UISETP.NE.AND UP1, UPT, UR22, URZ, UPT ;  /* 0x000000ff1600728c */ /* 0x000fe4000bf25270 */
[----:B------:R-:W-:Y:S02]  /*4c70*/  @!UP0 UIMAD UR8, UR7, UR8, UR4 ;  /* 0x00000008070882a4 */ /* 0x000fe4000f8e0204 */
[----:B------:R-:W-:Y:S02]  /*4c80*/  @!UP0 UIADD3 UR9, UPT, UPT, UR10, -UR4, URZ ;  /* 0x800000040a098290 */ /* 0x000fe4000fffe0ff */
[----:B------:R-:W-:Y:S02]  /*4c90*/  UIADD3 UR4, UPT, UPT, -UR5, URZ, URZ ;  /* 0x000000ff05047290 */ /* 0x000fe4000fffe1ff */
[----:B------:R-:W-:Y:S02]  /*4ca0*/  UIADD3 UR7, UPT, UPT, -UR6, URZ, URZ ;  /* 0x000000ff06077290 */ /* 0x000fe4000fffe1ff */
[----:B------:R-:W-:Y:S02]  /*4cb0*/  @!UP0 UIMAD UR6, UR9, UR39, UR5 ;  /* 0x00000027090682a4 */ /* 0x000fe4000f8e0205 */
[----:B------:R-:W-:Y:S02]  /*4cc0*/  UIMAD UR16, UR17, UR4, UR16 ;  /* 0x00000004111072a4 */ /* 0x000fe4000f8e0210 */
[----:B------:R-:W-:Y:S01]  /*4cd0*/  UIMAD UR15, UR34, UR7, UR15 ;  /* 0x00000007220f72a4 */ /* 0x000fe2000f8e020f */
[----:B------:R-:W-:Y:S02]  /*4ce0*/  @!UP0 UMOV UR5, UR8 ;  /* 0x0000000800058c82 */ /* 0x000fe40008000000 */
[----:B------:R-:W-:Y:S02]  /*4cf0*/  UIMAD UR16, UR5, UR17, UR16 ;  /* 0x00000011051072a4 */ /* 0x000fe4000f8e0210 */
[----:B------:R-:W-:Y:S11]  /*4d00*/  UIMAD UR15, UR6, UR34, UR15 ;  /* 0x00000022060f72a4 */ /* 0x000ff6000f8e020f */
[----:B------:R-:W-:Y:S01]  /*4d10*/  @!UPT UIADD3 URZ, UPT, UPT, URZ, URZ, URZ ;  /* 0x000000fffffff290 */ /* 0x000fe2000fffe0ff */
.L_x_78:
[----:B------:R-:W1:Y:S01]  /*4d20*/  @!UP3 LDCU.128 UR8, c[0x0][0xc10] ;  /* 0x00018200ff08b7ac */ /* 0x000e620008000c00 */
[----:B------:R-:W-:Y:S04]  /*4d30*/  ISETP.NE.U32.AND P1, PT, RZ, UR28, PT ;  /* 0x0000001cff007c0c */ /* 0x000fe8000bf25070 */
[----:B------:R-:W-:Y:S01]  /*4d40*/  ISETP.NE.AND.EX P1, PT, RZ, UR29, PT, P1 ;  /* 0x0000001dff007c0c */ /* 0x000fe2000bf25310 */
[----:B------:R-:W3:Y:S01]  /*4d50*/  @!UP3 LDCU UR5, c[0x0][0xc0c] ;  /* 0x00018180ff05b7ac */ /* 0x000ee20008000800 */
[----:B------:R-:W-:Y:S02]  /*4d60*/  USHF.L.U32 UR25, UR23, 0x6, URZ ;  /* 0x0000000617197899 */ /* 0x000fe400080006ff */
[----:B-1----:R-:W-:Y:S07]  /*4d70*/  UIMAD.WIDE.U32 UR6, UR16, UR8, URZ ;  /* 0x00000008100672a5 */ /* 0x002fee000f8e00ff */
[----:B------:R-:W-:Y:S01]  /*4d80*/  @!UP3 UMOV UR4, UR7 ;  /* 0x000000070004bc82 */ /* 0x000fe20008000000 */
[----:B---3--:R-:W-:Y:S02]  /*4d90*/  @!UP3 UISETP.NE.AND UP0, UPT, UR5, 0x1, UPT ;  /* 0x000000010500b88c */ /* 0x008fe4000bf05270 */
[----:B------:R-:W-:Y:S02]  /*4da0*/  @!UP3 USHF.R.U32.HI UR4, URZ, UR9, UR4 ;  /* 0x00000009ff04b299 */ /* 0x000fe40008011604 */
[----:B------:R-:W-:Y:S02]  /*4db0*/  UIMAD.WIDE.U32 UR6, UR15, UR11, URZ ;  /* 0x0000000b0f0672a5 */ /* 0x000fe4000f8e00ff */
[----:B------:R-:W-:Y:S02]  /*4dc0*/  @!UP3 USEL UR8, UR16, UR4, !UP0 ;  /* 0x000000041008b287 */ /* 0x000fe4000c000000 */
[----:B------:R-:W-:Y:S03]  /*4dd0*/  @!UP3 UISETP.NE.AND UP0, UPT, UR10, 0x1, UPT ;  /* 0x000000010a00b88c */ /* 0x000fe6000bf05270 */
[----:B------:R-:W-:Y:S02]  /*4de0*/  @!UP3 UMOV UR6, UR7 ;  /* 0x000000070006bc82 */ /* 0x000fe40008000000 */
[----:B------:R-:W1:Y:S02]  /*4df0*/  @!UP3 LDCU UR4, c[0x0][0xc20] ;  /* 0x00018400ff04b7ac */ /* 0x000e640008000800 */
[----:B-1----:R-:W-:Y:S04]  /*4e00*/  @!UP3 USHF.R.U32.HI UR6, URZ, UR4, UR6 ;  /* 0x00000004ff06b299 */ /* 0x002fe80008011606 */
[----:B------:R-:W-:Y:S04]  /*4e10*/  @!UP3 USEL UR6, UR15, UR6, !UP0 ;  /* 0x000000060f06b287 */ /* 0x000fe8000c000000 */
[----:B------:R-:W-:Y:S02]  /*4e20*/  @!UP3 UIADD3 UR4, UPT, UPT, -UR8, UR6, URZ ;  /* 0x000000060804b290 */ /* 0x000fe4000fffe1ff */
[----:B------:R-:W-:Y:S02]  /*4e30*/  @!UP3 UIADD3 UR6, UPT, UPT, UR8, -UR6, URZ ;  /* 0x800000060806b290 */ /* 0x000fe4000fffe0ff */
[----:B------:R-:W-:Y:S02]  /*4e40*/  @!UP3 UIMAD UR16, UR4, UR5, UR16 ;  /* 0x000000050410b2a4 */ /* 0x000fe4000f8e0210 */
[----:B------:R-:W-:Y:S01]  /*4e50*/  @!UP3 UIMAD UR15, UR6, UR10, UR15 ;  /* 0x0000000a060fb2a4 */ /* 0x000fe2000f8e020f */
[----:B------:R-:W-:Y:S11]  /*4e60*/  BRA.U UP4, `(.L_x_79) ;  /* 0x0000000104107547 */ /* 0x000ff6000b800000 */
[----:B------:R-:W-:Y:S04]  /*4e70*/  MOV R2, UR38 ;  /* 0x0000002600027c02 */ /* 0x000fe80008000f00 */
[----:B------:R-:W-:Y:S04]  /*4e80*/  SHF.L.U32 R2, R2, 0x1f, RZ ;  /* 0x0000001f02027819 */ /* 0x000fe800000006ff */
[----:B------:R-:W1:Y:S02]  /*4e90*/  SYNCS.PHASECHK.TRANS64.TRYWAIT P2, [UR24+0x108], R2 ;  /* 0x00010802ff0075a7 */ /* 0x000e640008041118 */
[----:B-1----:R-:W-:Y:S05]  /*4ea0*/  @!P2 BRA `(.L_x_80) ;  /* 0x0000003800b4a947 */ /* 0x002fea0003800000 */
.L_x_79:
[----:B------:R-:W-:Y:S05]  /*4eb0*/  BRA.U !UP6, `(.L_x_81) ;  /* 0x000000010e387547 */ /* 0x000fea000b800000 */
[----:B------:R-:W-:Y:S01]  /*4ec0*/  UPLOP3.LUT UP1, UPT, UPT, UPT, UP5, 0x80, 0x8 ;  /* 0x000000000008789c */ /* 0x000fe20003f2f050 */
[----:B-1----:R-:W-:Y:S01]  /*4ed0*/  HFMA2 R0, -RZ, RZ, 0, 5.9604644775390625e-08 ;  /* 0x00000001ff007431 */ /* 0x002fe200000001ff */
[----:B------:R-:W1:Y:S01]  /*4ee0*/  LDCU.64 UR8, c[0x0][0x358] ;  /* 0x00006b00ff0877ac */ /* 0x000e620008000a00 */
[----:B------:R-:W-:Y:S03]  /*4ef0*/  IMAD.MOV.U32 R48, RZ, RZ, 0x1 ;  /* 0x00000001ff307424 */ /* 0x000fe600078e00ff */
[----:B------:R-:W-:Y:S05]  /*4f00*/  PLOP3.LUT P2, PT, PT, PT, UP1, 0x80, 0x8 ;  /* 0x000000000008781c */ /* 0x000fea0003f4f018 */
[----:B------:R-:W3:Y:S01]  /*4f10*/  @UP1 LDCU.64 UR4, c[0x0][0x988] ;  /* 0x00013100ff0417ac */ /* 0x000ee20008000a00 */
[----:B------:R-:W-:Y:S07]  /*4f20*/  @UP1 UIMAD UR6, UR53, UR28, URZ ;  /* 0x0000001c350612a4 */ /* 0x000fee000f8e02ff */
[----:B------:R-:W-:Y:S01]  /*4f30*/  @!P2 PRMT R48, R0, 0x7610, R48 ;  /* 0x000076100030a816 */ /* 0x000fe20000000030 */
[----:B---3--:R-:W-:Y:S06]  /*4f40*/  @UP1 UIMAD.WIDE UR4, UR6, 0x4, UR4 ;  /* 0x00000004060418a5 */ /* 0x008fec000f8e0204 */
[----:B-----5:R-:W-:Y:S01]  /*4f50*/  IMAD.U32 R26, RZ, RZ, UR4 ;  /* 0x00000004ff1a7e24 */ /* 0x020fe2000f8e00ff */
[----:B------:R-:W-:Y:S04]  /*4f60*/  MOV R27, UR5 ;  /* 0x00000005001b7c02 */ /* 0x000fe80008000f00 */
[----:B------:R-:W3:Y:S01]  /*4f70*/  @!UP1 LDCU UR4, c[0x0][0x980] ;  /* 0x00013000ff0497ac */ /* 0x000ee20008000800 */
[----:B-1----:R4:W5:Y:S02]  /*4f80*/  @P2 LDG.E R26, desc[UR8][R26.64] ;  /* 0x000000081a1a2981 */ /* 0x002964000c1e1900 */
[----:B---34-:R-:W-:Y:S07]  /*4f90*/  @!P2 IMAD.U32 R26, RZ, RZ, UR4 ;  /* 0x00000004ff1aae24 */ /* 0x018fee000f8e00ff */
.L_x_81:
[----:B-----5:R-:W-:Y:S01]  /*4fa0*/  @!P1 FSETP.EQ.AND P3, PT, R26, RZ, PT ;  /* 0x000000ff1a00920b */ /* 0x020fe20003f62000 */
[----:B------:R-:W-:Y:S01]  /*4fb0*/  @!UPT UIADD3 URZ, UPT, UPT, URZ, URZ, URZ ;  /* 0x000000fffffff290 */ /* 0x000fe2000fffe0ff */
[----:B------:R-:W-:Y:S11]  /*4fc0*/  @!P1 BRA `(.L_x_82) ;  /* 0x0000000000149947 */ /* 0x000ff60003800000 */
[----:B------:R-:W-:Y:S02]  /*4fd0*/  LOP3.LUT P1, RZ, R48, 0xff, RZ, 0xc0, !PT ;  /* 0x000000ff30ff7812 */ /* 0x000fe4000782c0ff */
[----:B------:R-:W-:Y:S04]  /*4fe0*/  PLOP3.LUT P3, PT, PT, PT, UP1, 0x80, 0x8 ;  /* 0x000000000008781c */ /* 0x000fe80003f6f018 */
[----:B------:R-:W-:Y:S07]  /*4ff0*/  PLOP3.LUT P3, PT, P3, PT, PT, 0x8, 0x80 ;  /* 0x000000000080781c */ /* 0x000fee0001f6e170 */
[----:B------:R-:W-:Y:S11]  /*5000*/  @P1 FSETP.EQ.AND P3, PT, R26, RZ, PT ;  /* 0x000000ff1a00120b */ /* 0x000ff60003f62000 */
[----:B------:R-:W-:Y:S02]  /*5010*/  @!UPT UIADD3 URZ, UPT, UPT, URZ, URZ, URZ ;  /* 0x000000fffffff290 */ /* 0x000fe4000fffe0ff */
.L_x_82:
[----:B------:R-:W-:Y:S01]  /*5020*/  ULEA UR7, UR26, UR24, 0x3 ;  /* 0x000000181a077291 */ /* 0x000fe2000f8e18ff */
[----:B------:R-:W-:Y:S01]  /*5030*/  SHF.L.U32 R8, R10, 0x1f, RZ ;  /* 0x0000001f0a087819 */ /* 0x000fe200000006ff */
[----:B------:R-:W-:Y:S02]  /*5040*/  USHF.L.U32 UR11, UR51, 0x6, URZ ;  /* 0x00000006330b7899 */ /* 0x000fe400080006ff */
[----:B------:R-:W-:Y:S02]  /*5050*/  UISETP.NE.AND UP0, UPT, UR40, 0x1, UPT ;  /* 0x000000012800788c */ /* 0x000fe4000bf05270 */
[----:B------:R-:W-:Y:S01]  /*5060*/  UIMAD.WIDE.U32 UR4, UR11, UR41, URZ ;  /* 0x000000290b0472a5 */ /* 0x000fe2000f8e00ff */
[----:B------:R-:W-:Y:S02]  /*5070*/  ELECT P2, URZ, PT ;  /* 0x0000000000ff782f */ /* 0x000fe40003840000 */
[----:B------:R-:W3:Y:S02]  /*5080*/  SYNCS.PHASECHK.TRANS64.TRYWAIT P1, [UR7+0xe8], R8 ;  /* 0x0000e808ff0075a7 */ /* 0x000ee40008021107 */
[----:B------:R-:W-:Y:S02]  /*5090*/  PLOP3.LUT P2, PT, P3, P2, PT, 0xf2, 0x2f ;  /* 0x00000000002f781c */ /* 0x000fe40001f45e72 */
[----:B------:R-:W-:Y:S02]  /*50a0*/  UMOV UR4, UR5 ;  /* 0x0000000500047c82 */ /* 0x000fe40008000000 */
[----:B------:R-:W-:Y:S04]  /*50b0*/  USHF.R.U32.HI UR4, URZ, UR42, UR4 ;  /* 0x0000002aff047299 */ /* 0x000fe80008011604 */
[----:B------:R-:W-:Y:S02]  /*50c0*/  USEL UR12, UR11, UR4, !UP0 ;  /* 0x000000040b0c7287 */ /* 0x000fe4000c000000 */
[----:B------:R-:W-:Y:S02]  /*50d0*/  UISETP.NE.AND UP0, UPT, UR43, 0x1, UPT ;  /* 0x000000012b00788c */ /* 0x000fe4000bf05270 */
[----:B------:R-:W-:Y:S02]  /*50e0*/  UIMAD.WIDE.U32 UR4, UR12, UR44, URZ ;  /* 0x0000002c0c0472a5 */ /* 0x000fe4000f8e00ff */
[----:B------:R-:W-:Y:S01]  /*50f0*/  UIADD3 UR6, UPT, UPT, -UR12, URZ, URZ ;  /* 0x000000ff0c067290 */ /* 0x000fe2000fffe1ff */
[----:B-1----:R-:W-:Y:S03]  /*5100*/  @!P2 IMAD.MOV.U32 R0, RZ, 0x20, RZ ;  /* 0x00000020ff00a824 */ /* 0x002fe600078e00ff */
[----:B------:R-:W-:Y:S01]  /*5110*/  UIMAD UR11, UR40, UR6, UR11 ;  /* 0x00000006280b72a4 */ /* 0x000fe2000f8e020b */
[----:B------:R-:W-:Y:S01]  /*5120*/  @!P2 IMAD.MOV.U32 R0, RZ, 0x400, R0 ;  /* 0x00000400ff00a824 */ /* 0x000fe200078e0000 */
[----:B------:R-:W-:Y:S02]  /*5130*/  UMOV UR4, UR5 ;  /* 0x0000000500047c82 */ /* 0x000fe40008000000 */
[----:B------:R-:W-:Y:S04]  /*5140*/  USHF.R.U32.HI UR4, URZ, UR45, UR4 ;  /* 0x0000002dff047299 */ /* 0x000fe80008011604 */
[----:B------:R-:W-:Y:S02]  /*5150*/  USEL UR13, UR12, UR4, !UP0 ;  /* 0x000000040c0d7287 */ /* 0x000fe4000c000000 */
[----:B------:R-:W-:Y:S02]  /*5160*/  UISETP.NE.AND UP0, UPT, UR46, 0x1, UPT ;  /* 0x000000012e00788c */ /* 0x000fe4000bf05270 */
[----:B------:R-:W-:Y:S07]  /*5170*/  UIMAD.WIDE.U32 UR4, UR13, UR47, URZ ;  /* 0x0000002f0d0472a5 */ /* 0x000fee000f8e00ff */
[----:B------:R-:W-:Y:S02]  /*5180*/  UMOV UR4, UR5 ;  /* 0x0000000500047c82 */ /* 0x000fe40008000000 */
[----:B------:R-:W-:Y:S04]  /*5190*/  USHF.R.U32.HI UR4, URZ, UR49, UR4 ;  /* 0x00000031ff047299 */ /* 0x000fe80008011604 */
[----:B------:R-:W-:Y:S02]  /*51a0*/  USEL UR14, UR13, UR4, !UP0 ;  /* 0x000000040d0e7287 */ /* 0x000fe4000c000000 */
[----:B------:R-:W-:Y:S02]  /*51b0*/  UIADD3 UR4, UPT, UPT, -UR13, URZ, URZ ;  /* 0x000000ff0d047290 */ /* 0x000fe4000fffe1ff */
[----:B------:R-:W-:Y:S02]  /*51c0*/  UIADD3 UR5, UPT, UPT, -UR14, URZ, URZ ;  /* 0x000000ff0e057290 */ /* 0x000fe4000fffe1ff */
[----:B------:R-:W-:Y:S02]  /*51d0*/  UIMAD UR12, UR43, UR4, UR12 ;  /* 0x000000042b0c72a4 */ /* 0x000fe4000f8e020c */
[----:B------:R-:W-:Y:S01]  /*51e0*/  UIMAD UR13, UR46, UR5, UR13 ;  /* 0x000000052e0d72a4 */ /* 0x000fe2000f8e020d */
[----:B---3--:R-:W-:Y:S11]  /*51f0*/  @!P1 BRA `(.L_x_83) ;  /* 0x0000003400f89947 */ /* 0x008ff60003800000 */
.L_x_169:
[----:B------:R-:W3:Y:S01]  /*5200*/  S2UR UR50, SR_CgaCtaId ;  /* 0x00000000003279c3 */ /* 0x000ee20000008800 */
[----:B------:R-:W-:Y:S01]  /*5210*/  @!P2 R2UR UR4, R0 ;  /* 0x000000000004a2ca */ /* 0x000fe200000e0000 */
[----:B------:R-:W-:Y:S01]  /*5220*/  VOTEU.ALL UP0, P2 ;  /* 0x0000000000ff7886 */ /* 0x000fe20001000000 */
[----:B-1----:R-:W-:Y:S02]  /*5230*/  @!P2 IADD3 R2, P1, PT, R12, 0x680, RZ ;  /* 0x000006800c02a810 */ /* 0x002fe40007f3e0ff */
[----:B------:R-:W-:Y:S02]  /*5240*/  @P0 SHF.R.U32.HI R4, RZ, 0x10, R5 ;  /* 0x00000010ff040819 */ /* 0x000fe40000011605 */
[----:B------:R-:W-:Y:S01]  /*5250*/  @!P2 R2UR UR6, R2 ;  /* 0x000000000206a2ca */ /* 0x000fe200000e0000 */
[----:B------:R-:W-:Y:S01]  /*5260*/  @!P2 IMAD.X R0, RZ, RZ, R13, P1 ;  /* 0x000000ffff00a224 */ /* 0x000fe200008e060d */
[----:B------:R-:W-:Y:S01]  /*5270*/  @!UP0 ULEA UR5, UR26, UR24, 0xc ;  /* 0x000000181a058291 */ /* 0x000fe2000f8e60ff */
[----:B------:R-:W-:Y:S03]  /*5280*/  @P0 R2UR UR53, R4 ;  /* 0x00000000043502ca */ /* 0x000fe600000e0000 */
[----:B------:R-:W-:Y:S02]  /*5290*/  @!UP0 UIADD3 UR8, UPT, UPT, UR5, 0x200, URZ ;  /* 0x0000020005088890 */ /* 0x000fe4000fffe0ff */
[----:B------:R-:W-:Y:S01]  /*52a0*/  @!UP0 UPRMT UR22, UR4, 0x5410, URZ ;  /* 0x0000541004168896 */ /* 0x000fe200080000ff */
[----:B------:R-:W-:Y:S01]  /*52b0*/  @!P2 R2UR UR4, R0 ;  /* 0x000000000004a2ca */ /* 0x000fe200000e0000 */
[----:B------:R-:W-:Y:S01]  /*52c0*/  UIADD3 UR5, UPT, UPT, UR26, 0x1, URZ ;  /* 0x000000011a057890 */ /* 0x000fe2000fffe0ff */
[----:B------:R-:W-:Y:S02]  /*52d0*/  @!P2 IMAD.MOV.U32 R0, RZ, RZ, 0x1000 ;  /* 0x00001000ff00a424 */ /* 0x000fe400078e00ff */
[----:B------:R-:W-:Y:S01]  /*52e0*/  IMAD.U32 R14, RZ, RZ, UR6 ;  /* 0x00000006ff0e7e24 */ /* 0x000fe2000f8e00ff */
[----:B------:R-:W-:Y:S04]  /*52f0*/  UISETP.NE.AND UP0, UPT, UR5, 0x3, UPT ;  /* 0x000000030500788c */ /* 0x000fe8000bf05270 */
[----:B------:R-:W-:Y:S01]  /*5300*/  @!P2 R2UR UR20, R14 ;  /* 0x000000000e14a2ca */ /* 0x000fe200000e0000 */
[----:B------:R-:W-:Y:S02]  /*5310*/  USEL UR5, UR5, URZ, UP0 ;  /* 0x000000ff05057287 */ /* 0x000fe40008000000 */
[----:B------:R-:W-:Y:S01]  /*5320*/  USEL UR23, URZ, 0x1, UP0 ;  /* 0x00000001ff177887 */ /* 0x000fe20008000000 */
[----:B------:R-:W-:Y:S01]  /*5330*/  IMAD.U32 R15, RZ, RZ, UR4 ;  /* 0x00000004ff0f7e24 */ /* 0x000fe2000f8e00ff */
[----:B------:R-:W-:Y:S01]  /*5340*/  UIADD3 UR4, UPT, UPT, UR7, 0xd0, URZ ;  /* 0x000000d007047890 */ /* 0x000fe2000fffe0ff */
[----:B------:R-:W-:Y:S03]  /*5350*/  VOTEU.ALL UP0, P2 ;  /* 0x0000000000ff7886 */ /* 0x000fe60001000000 */
[----:B------:R-:W-:Y:S01]  /*5360*/  @!P2 R2UR UR21, R15 ;  /* 0x000000000f15a2ca */ /* 0x000fe200000e0000 */
[----:B---3--:R-:W-:Y:S01]  /*5370*/  UPRMT UR6, UR50, 0x654, UR4 ;  /* 0x0000065432067896 */ /* 0x008fe20008000004 */
[----:B------:R-:W-:Y:S01]  /*5380*/  LOP3.LUT R10, R10, UR23, RZ, 0x3c, !PT ;  /* 0x000000170a0a7c12 */ /* 0x000fe2000f8e3cff */
[----:B------:R-:W-:Y:S01]  /*5390*/  @!UP0 UMOV UR9, UR4 ;  /* 0x0000000400098c82 */ /* 0x000fe20008000000 */
[----:B------:R-:W-:Y:S01]  /*53a0*/  @!UP0 UMOV UR10, UR25 ;  /* 0x00000019000a8c82 */ /* 0x000fe20008000000 */
[----:B------:R-:W-:Y:S01]  /*53b0*/  ULEA UR4, UR5, UR24, 0x3 ;  /* 0x0000001805047291 */ /* 0x000fe2000f8e18ff */
[----:B------:R-:W-:Y:S07]  /*53c0*/  SHF.L.U32 R2, R10, 0x1f, RZ ;  /* 0x0000001f0a027819 */ /* 0x000fee00000006ff */
[----:B------:R1:W-:Y:S01]  /*53d0*/  @!UP0 UTMALDG.5D.IM2COL [UR8], [UR20], UR22 ;  /* 0x00000008140083b4 */ /* 0x0003e20008060016 */
[----:B------:R1:W-:Y:S01]  /*53e0*/  @!P2 SYNCS.ARRIVE.TRANS64.RED.A0TR RZ, [UR7+0xd0], R0 ;  /* 0x0000d000ffffa9a7 */ /* 0x0003e20008300407 */
[----:B------:R-:W-:Y:S01]  /*53f0*/  SYNCS.ARRIVE.TRANS64.RED.A1T0 RZ, [UR6], RZ ;  /* 0x000000ffffff79a7 */ /* 0x000fe20008100406 */
[----:B------:R-:W3:Y:S02]  /*5400*/  SYNCS.PHASECHK.TRANS64.TRYWAIT P1, [UR4+0xe8], R2 ;  /* 0x0000e802ff0075a7 */ /* 0x000ee40008021104 */
[----:B-1-3--:R-:W-:Y:S05]  /*5410*/  @!P1 BRA `(.L_x_84) ;  /* 0x0000003400889947 */ /* 0x00afea0003800000 */
.L_x_171:
[----:B------:R-:W3:Y:S01]  /*5420*/  S2UR UR50, SR_CgaCtaId ;  /* 0x00000000003279c3 */ /* 0x000ee20000008800 */
[----:B------:R-:W-:Y:S01]  /*5430*/  UIADD3 UR6, UPT, UPT, UR5, 0x1, URZ ;  /* 0x0000000105067890 */ /* 0x000fe2000fffe0ff */
[----:B-1----:R-:W-:Y:S01]  /*5440*/  @!P2 IMAD.MOV.U32 R0, RZ, 0x20, RZ ;  /* 0x00000020ff00a824 */ /* 0x002fe200078e00ff */
[----:B------:R-:W-:Y:S01]  /*5450*/  UPLOP3.LUT UP4, UPT, UPT, UPT, UPT, 0x80, 0x8 ;  /* 0x000000000008789c */ /* 0x000fe20003f8f070 */
[----:B------:R-:W-:Y:S01]  /*5460*/  @!P2 IADD3 R2, P0, PT, R12, 0x680, RZ ;  /* 0x000006800c02a810 */ /* 0x000fe20007f1e0ff */
[----:B------:R-:W-:Y:S01]  /*5470*/  UISETP.NE.AND UP0, UPT, UR6, 0x3, UPT ;  /* 0x000000030600788c */ /* 0x000fe2000bf05270 */
[----:B------:R-:W-:Y:S01]  /*5480*/  @!P2 IMAD.MOV.U32 R0, RZ, 0x400, R0 ;  /* 0x00000400ff00a824 */ /* 0x000fe200078e0000 */
[----:B------:R-:W-:Y:S02]  /*5490*/  R2UR UR23, R52 ;  /* 0x00000000341772ca */ /* 0x000fe400000e0000 */
[----:B------:R-:W-:Y:S01]  /*54a0*/  USEL UR26, UR6, URZ, UP0 ;  /* 0x000000ff061a7287 */ /* 0x000fe20008000000 */
[----:B------:R-:W-:Y:S01]  /*54b0*/  R2UR UR22, R53 ;  /* 0x00000000351672ca */ /* 0x000fe200000e0000 */
[----:B------:R-:W-:Y:S01]  /*54c0*/  USEL UR21, URZ, 0x1, UP0 ;  /* 0x00000001ff157887 */ /* 0x000fe20008000000 */
[----:B------:R-:W-:Y:S01]  /*54d0*/  @!P2 R2UR UR6, R0 ;  /* 0x000000000006a2ca */ /* 0x000fe200000e0000 */
[----:B------:R-:W-:Y:S01]  /*54e0*/  VOTEU.ALL UP0, P2 ;  /* 0x0000000000ff7886 */ /* 0x000fe20001000000 */
[----:B------:R-:W-:Y:S01]  /*54f0*/  @!P2 IMAD.X R0, RZ, RZ, R13, P0 ;  /* 0x000000ffff00a224 */ /* 0x000fe200000e060d */
[----:B------:R-:W-:Y:S02]  /*5500*/  LOP3.LUT R9, R9, 0x1, RZ, 0x3c, !PT ;  /* 0x0000000109097812 */ /* 0x000fe400078e3cff */
[----:B------:R-:W-:Y:S01]  /*5510*/  LOP3.LUT R10, R10, UR21, RZ, 0x3c, !PT ;  /* 0x000000150a0a7c12 */ /* 0x000fe2000f8e3cff */
[----:B------:R-:W-:Y:S02]  /*5520*/  @!UP0 ULEA UR5, UR5, UR24, 0xc ;  /* 0x0000001805058291 */ /* 0x000fe4000f8e60ff */
[----:B------:R-:W-:Y:S02]  /*5530*/  @!UP0 UIADD3 UR10, UPT, UPT, UR25, 0x20, URZ ;  /* 0x00000020190a8890 */ /* 0x000fe4000fffe0ff */
[----:B------:R-:W-:Y:S02]  /*5540*/  @!UP0 UIADD3 UR8, UPT, UPT, UR5, 0x200, URZ ;  /* 0x0000020005088890 */ /* 0x000fe4000fffe0ff */
[----:B------:R-:W-:Y:S01]  /*5550*/  UIADD3 UR23, UPT, UPT, UR15, UR23, URZ ;  /* 0x000000170f177290 */ /* 0x000fe2000fffe0ff */
[----:B------:R-:W-:Y:S01]  /*5560*/  @!P2 R2UR UR5, R0 ;  /* 0x000000000005a2ca */ /* 0x000fe200000e0000 */
[----:B------:R-:W-:Y:S01]  /*5570*/  @!UP0 UPRMT UR20, UR6, 0x5410, URZ ;  /* 0x0000541006148896 */ /* 0x000fe200080000ff */
[----:B------:R-:W-:Y:S01]  /*5580*/  @!P2 R2UR UR6, R2 ;  /* 0x000000000206a2ca */ /* 0x000fe200000e0000 */
[----:B------:R-:W-:Y:S01]  /*5590*/  VOTEU.ALL UP0, P2 ;  /* 0x0000000000ff7886 */ /* 0x000fe20001000000 */
[----:B------:R-:W-:Y:S09]  /*55a0*/  UIADD3 UR51, UPT, UPT, UR16, UR22, URZ ;  /* 0x0000001610337290 */ /* 0x000ff2000fffe0ff */
[----:B------:R-:W-:Y:S01]  /*55b0*/  IMAD.U32 R5, RZ, RZ, UR5 ;  /* 0x00000005ff057e24 */ /* 0x000fe2000f8e00ff */
[----:B------:R-:W-:Y:S01]  /*55c0*/  UIADD3 UR5, UPT, UPT, UR4, 0xd0, URZ ;  /* 0x000000d004057890 */ /* 0x000fe2000fffe0ff */
[----:B------:R-:W-:Y:S03]  /*55d0*/  IMAD.U32 R4, RZ, RZ, UR6 ;  /* 0x00000006ff047e24 */ /* 0x000fe6000f8e00ff */
[----:B------:R-:W-:Y:S02]  /*55e0*/  @!P2 R2UR UR7, R5 ;  /* 0x000000000507a2ca */ /* 0x000fe400000e0000 */
[----:B------:R-:W-:Y:S01]  /*55f0*/  @!P2 R2UR UR6, R4 ;  /* 0x000000000406a2ca */ /* 0x000fe200000e0000 */
[----:B------:R-:W-:Y:S01]  /*5600*/  @!UP0 UMOV UR9, UR5 ;  /* 0x0000000500098c82 */ /* 0x000fe20008000000 */
[----:B---3--:R-:W-:Y:S11]  /*5610*/  UPRMT UR5, UR50, 0x654, UR5 ;  /* 0x0000065432057896 */ /* 0x008ff60008000005 */
[----:B------:R3:W-:Y:S01]  /*5620*/  @!UP0 UTMALDG.5D.IM2COL [UR8], [UR6], UR20 ;  /* 0x00000008060083b4 */ /* 0x0007e20008060014 */
[----:B------:R3:W-:Y:S01]  /*5630*/  @!P2 SYNCS.ARRIVE.TRANS64.RED.A0TR RZ, [UR4+0xd0], R3 ;  /* 0x0000d003ffffa9a7 */ /* 0x0007e20008300404 */
[----:B------:R-:W-:Y:S01]  /*5640*/  SYNCS.ARRIVE.TRANS64.RED.A1T0 RZ, [UR5], RZ ;  /* 0x000000ffffff79a7 */ /* 0x000fe20008100405 */
[----:B------:R-:W-:Y:S05]  /*5650*/  BRA.U UP2, `(.L_x_85) ;  /* 0xfffffff102907547 */ /* 0x000fea000b83ffff */
[----:B------:R-:W-:Y:S01]  /*5660*/  UIADD3 UR24, UPT, UPT, UR24, 0xe8, URZ ;  /* 0x000000e818187890 */ /* 0x000fe2000fffe0ff */
[----:B------:R-:W-:-:S03]  /*5670*/  SHF.L.U32 R2, R10, 0x1f, RZ ;  /* 0x0000001f0a027819 */ /* 0x000fc600000006ff */
[----:B------:R-:W-:-:S09]  /*5680*/  ULEA UR4, UR26, UR24, 0x3 ;  /* 0x000000181a047291 */ /* 0x000fd2000f8e18ff */
[----:B------:R-:W1:Y:S02]  /*5690*/  SYNCS.PHASECHK.TRANS64.TRYWAIT P0, [UR4], R2 ;  /* 0x00000002ff0075a7 */ /* 0x000e640008001104 */
[----:B-1----:R-:W-:Y:S05]  /*56a0*/  @!P0 BRA `(.L_x_86) ;  /* 0x0000003000fc8947 */ /* 0x002fea0003800000 */
.L_x_173:
[----:B------:R-:W-:-:S04]  /*56b0*/  UIADD3 UR4, UPT, UPT, UR26, 0x1, URZ ;  /* 0x000000011a047890 */ /* 0x000fc8000fffe0ff */
[----:B------:R-:W-:-:S04]  /*56c0*/  UISETP.NE.AND UP0, UPT, UR4, 0x3, UPT ;  /* 0x000000030400788c */ /* 0x000fc8000bf05270 */
[----:B---3--:R-:W-:Y:S02]  /*56d0*/  USEL UR6, URZ, 0x1, UP0 ;  /* 0x00000001ff067887 */ /* 0x008fe40008000000 */
[----:B------:R-:W-:-:S04]  /*56e0*/  USEL UR4, UR4, URZ, UP0 ;  /* 0x000000ff04047287 */ /* 0x000fc80008000000 */
[----:B------:R-:W-:Y:S01]  /*56f0*/  ULEA UR5, UR4, UR24, 0x3 ;  /* 0x0000001804057291 */ /* 0x000fe2000f8e18ff */
[----:B------:R-:W-:-:S04]  /*5700*/  LOP3.LUT R10, R10, UR6, RZ, 0x3c, !PT ;  /* 0x000000060a0a7c12 */ /* 0x000fc8000f8e3cff */
[----:B-1----:R-:W-:-:S04]  /*5710*/  SHF.L.U32 R2, R10, 0x1f, RZ ;  /* 0x0000001f0a027819 */ /* 0x002fc800000006ff */
[----:B------:R-:W1:Y:S02]  /*5720*/  SYNCS.PHASECHK.TRANS64.TRYWAIT P0, [UR5], R2 ;  /* 0x00000002ff0075a7 */ /* 0x000e640008001105 */
[----:B-1----:R-:W-:Y:S05]  /*5730*/  @!P0 BRA `(.L_x_87) ;  /* 0x0000003000f08947 */ /* 0x002fea0003800000 */
.L_x_175:
[----:B------:R-:W-:-:S04]  /*5740*/  UIADD3 UR4, UPT, UPT, UR4, 0x1, URZ ;  /* 0x0000000104047890 */ /* 0x000fc8000fffe0ff */
[----:B------:R-:W-:-:S04]  /*5750*/  UISETP.NE.AND UP0, UPT, UR4, 0x3, UPT ;  /* 0x000000030400788c */ /* 0x000fc8000bf05270 */
[----:B------:R-:W-:Y:S02]  /*5760*/  USEL UR5, URZ, 0x1, UP0 ;  /* 0x00000001ff057887 */ /* 0x000fe40008000000 */
[----:B------:R-:W-:-:S04]  /*5770*/  USEL UR4, UR4, URZ, UP0 ;  /* 0x000000ff04047287 */ /* 0x000fc80008000000 */
[----:B------:R-:W-:Y:S01]  /*5780*/  ULEA UR4, UR4, UR24, 0x3 ;  /* 0x0000001804047291 */ /* 0x000fe2000f8e18ff */
[----:B-1----:R-:W-:-:S04]  /*5790*/  LOP3.LUT R2, R10, UR5, RZ, 0x3c, !PT ;  /* 0x000000050a027c12 */ /* 0x002fc8000f8e3cff */
[----:B------:R-:W-:Y:S01]  /*57a0*/  SHF.L.U32 R2, R2, 0x1f, RZ ;  /* 0x0000001f02027819 */ /* 0x000fe200000006ff */
[----:B------:R-:W-:-:S07]  /*57b0*/  IMAD.U32 R0, RZ, RZ, UR4 ;  /* 0x00000004ff007e24 */ /* 0x000fce000f8e00ff */
.L_x_88:
[----:B-1----:R1:W3:Y:S02]  /*57c0*/  SYNCS.PHASECHK.TRANS64.TRYWAIT P0, [R0+URZ], R2 ;  /* 0x00000002000075a7 */ /* 0x0022e400080011ff */
[----:B---3--:R-:W-:Y:S05]  /*57d0*/  @!P0 NANOSLEEP.SYNCS 0x989680 ;  /* 0x009896800000895d */ /* 0x008fea0003900000 */
[----:B------:R-:W3:Y:S02]  /*57e0*/  @!P0 SYNCS.PHASECHK.TRANS64 P0, [R0+URZ], R2 ;  /* 0x00000002000085a7 */ /* 0x000ee400080010ff */
[----:B--23--:R-:W-:Y:S05]  /*57f0*/  @P0 EXIT ;  /* 0x000000000000094d */ /* 0x00cfea0003800000 */
[----:B------:R-:W-:Y:S05]  /*5800*/  BRA `(.L_x_88) ;  /* 0xfffffffc00ec7947 */ /* 0x000fea000383ffff */
.L_x_76:
[----:B------:R-:W-:-:S06]  /*5810*/  UISETP.GE.AND UP0, UPT, UR18, 0x4, UPT ;  /* 0x000000041200788c */ /* 0x000fcc000bf06270 */
[----:B------:R-:W-:-:S13]  /*5820*/  PLOP3.LUT P0, PT, PT, PT, UP0, 0x80, 0x8 ;  /* 0x000000000008781c */ /* 0x000fda0003f0f008 */
[----:B-1----:R-:W-:Y:S05]  /*5830*/  @!P0 EXIT ;  /* 0x000000000000894d */ /* 0x002fea0003800000 */
[----:B------:R-:W1:Y:S08]  /*5840*/  S2UR UR4, SR_CgaCtaId ;  /* 0x00000000000479c3 */ /* 0x000e700000008800 */
[----:B------:R-:W-:Y:S01]  /*5850*/  BAR.SYNC.DEFER_BLOCKING 0x6, 0xa0 ;  /* 0x0182800000007b1d */ /* 0x000fe20000010000 */
[C---:B------:R-:W-:Y:S01]  /*5860*/  IMAD.SHL.U32 R4, R47.reuse, 0x20, RZ ;  /* 0x000000202f047824 */ /* 0x040fe200078e00ff */
[----:B------:R-:W-:Y:S01]  /*5870*/  SHF.R.U32.HI R3, RZ, 0x1, R47 ;  /* 0x00000001ff037819 */ /* 0x000fe2000001162f */
[C---:B------:R-:W-:Y:S01]  /*5880*/  IMAD.SHL.U32 R46, R47.reuse, 0x10, RZ ;  /* 0x000000102f2e7824 */ /* 0x040fe200078e00ff */
[C---:B------:R-:W-:Y:S01]  /*5890*/  LOP3.LUT P0, RZ, R47.reuse, 0x4, RZ, 0xc0, !PT ;  /* 0x000000042fff7812 */ /* 0x040fe2000780c0ff */
[C---:B------:R-:W-:Y:S01]  /*58a0*/  IMAD.U32 R23, R47.reuse, 0x10000, RZ ;  /* 0x000100002f177824 */ /* 0x040fe200078e00ff */
[----:B------:R-:W-:Y:S01]  /*58b0*/  UMOV UR49, 0x400 ;  /* 0x0000040000317882 */ /* 0x000fe20000000000 */
[----:B------:R-:W-:Y:S01]  /*58c0*/  LOP3.LUT R0, R4, 0xc0, RZ, 0xc0, !PT ;  /* 0x000000c004007812 */ /* 0x000fe200078ec0ff */
[----:B------:R-:W2:Y:S01]  /*58d0*/  LDC.64 R42, c[0x0][0x9b0] ;  /* 0x00026c00ff2a7b82 */ /* 0x000ea20000000a00 */
[----:B------:R-:W-:Y:S01]  /*58e0*/  LOP3.LUT R46, R46, 0x600, RZ, 0xc0, !PT ;  /* 0x000006002e2e7812 */ /* 0x000fe200078ec0ff */
[----:B------:R-:W-:Y:S01]  /*58f0*/  IMAD.MOV.U32 R55, RZ, RZ, 0x10 ;  /* 0x00000010ff377424 */ /* 0x000fe200078e00ff */
[----:B------:R-:W-:Y:S01]  /*5900*/  LOP3.LUT R3, R0, 0x8, R3, 0xf8, !PT ;  /* 0x0000000800037812 */ /* 0x000fe200078ef803 */
[C---:B------:R-:W-:Y:S01]  /*5910*/  IMAD.SHL.U32 R0, R47.reuse, 0x4, RZ ;  /* 0x000000042f007824 */ /* 0x040fe200078e00ff */
[----:B------:R-:W-:Y:S01]  /*5920*/  LOP3.LUT R46, R46, 0x20, R4, 0xf8, !PT ;  /* 0x000000202e2e7812 */ /* 0x000fe200078ef804 */
[----:B------:R-:W-:Y:S01]  /*5930*/  IMAD.MOV.U32 R22, RZ, RZ, RZ ;  /* 0x000000ffff167224 */ /* 0x000fe200078e00ff */
[----:B------:R-:W-:Y:S01]  /*5940*/  LOP3.LUT R47, R47, 0x60, RZ, 0xc0, !PT ;  /* 0x000000602f2f7812 */ /* 0x000fe200078ec0ff */
[----:B------:R-:W3:Y:S01]  /*5950*/  LDC.64 R40, c[0x0][0x9a8] ;  /* 0x00026a00ff287b82 */ /* 0x000ee20000000a00 */
[----:B------:R-:W-:-:S02]  /*5960*/  LOP3.LUT R0, R3, 0x18, R0, 0x78, !PT ;  /* 0x0000001803007812 */ /* 0x000fc400078e7800 */
[----:B------:R-:W-:Y:S02]  /*5970*/  CS2R R44, SRZ ;  /* 0x00000000002c7805 */ /* 0x000fe4000001ff00 */
[----:B------:R-:W-:Y:S01]  /*5980*/  LOP3.LUT R46, R46, 0x100, R4, 0xf8, !PT ;  /* 0x000001002e2e7812 */ /* 0x000fe200078ef804 */
[----:B------:R-:W4:Y:S01]  /*5990*/  LDCU UR63, c[0x0][0x370] ;  /* 0x00006e00ff3f77ac */ /* 0x000f220008000800 */
[----:B------:R-:W-:Y:S02]  /*59a0*/  LOP3.LUT R23, R23, 0x600000, RZ, 0xc0, !PT ;  /* 0x0060000017177812 */ /* 0x000fe400078ec0ff */
[----:B------:R-:W-:Y:S01]  /*59b0*/  LOP3.LUT R46, R46, R0, RZ, 0xfc, !PT ;  /* 0x000000002e2e7212 */ /* 0x000fe200078efcff */
[----:B-1----:R-:W-:Y:S01]  /*59c0*/  ULEA UR49, UR4, UR49, 0x18 ;  /* 0x0000003104317291 */ /* 0x002fe2000f8ec0ff */
[----:B------:R-:W-:Y:S01]  /*59d0*/  SEL R55, R55, 0xfffffff0, !P0 ;  /* 0xfffffff037377807 */ /* 0x000fe20004000000 */
[----:B------:R-:W1:Y:S01]  /*59e0*/  LDCU.64 UR4, c[0x0][0x990] ;  /* 0x00013200ff0477ac */ /* 0x000e620008000a00 */
[----:B------:R-:W2:Y:S06]  /*59f0*/  LDCU UR48, c[0x0][0xc0c] ;  /* 0x00018180ff3077ac */ /* 0x000eac0008000800 */
[----:B------:R-:W4:Y:S01]  /*5a00*/  LDS R2, [UR49+0x160] ;  /* 0x00016031ff027984 */ /* 0x000f220008000800 */
[----:B------:R-:W2:Y:S01]  /*5a10*/  LDCU UR38, c[0x0][0xc30] ;  /* 0x00018600ff2677ac */ /* 0x000ea20008000800 */
[----:B------:R-:W2:Y:S01]  /*5a20*/  LDCU.64 UR60, c[0x0][0x988] ;  /* 0x00013100ff3c77ac */ /* 0x000ea20008000a00 */
[----:B------:R-:W2:Y:S01]  /*5a30*/  LDCU.64 UR46, c[0x0][0xc28] ;  /* 0x00018500ff2e77ac */ /* 0x000ea20008000a00 */
[----:B-1----:R-:W-:Y:S01]  /*5a40*/  IMAD.U32 R51, RZ, RZ, UR4 ;  /* 0x00000004ff337e24 */ /* 0x002fe2000f8e00ff */
[----:B------:R-:W-:Y:S01]  /*5a50*/  UIADD3 UR4, UPT, UPT, UR49, 0x200, URZ ;  /* 0x0000020031047890 */ /* 0x000fe2000fffe0ff */
[----:B------:R-:W-:Y:S01]  /*5a60*/  IMAD.U32 R50, RZ, RZ, UR5 ;  /* 0x00000005ff327e24 */ /* 0x000fe2000f8e00ff */
[----:B------:R-:W1:Y:S04]  /*5a70*/  LDCU.128 UR56, c[0x0][0xc10] ;  /* 0x00018200ff3877ac */ /* 0x000e680008000c00 */
[----:B------:R-:W-:Y:S01]  /*5a80*/  IMAD.U32 R0, RZ, RZ, UR4 ;  /* 0x00000004ff007e24 */ /* 0x000fe2000f8e00ff */
[----:B------:R-:W1:Y:S01]  /*5a90*/  LDCU UR62, c[0x0][0x374] ;  /* 0x00006e80ff3e77ac */ /* 0x000e620008000800 */
[----:B------:R-:W-:Y:S01]  /*5aa0*/  UMOV UR55, 0x1 ;  /* 0x0000000100377882 */ /* 0x000fe20000000000 */
[----:B------:R-:W-:Y:S01]  /*5ab0*/  UMOV UR50, URZ ;  /* 0x000000ff00327c82 */ /* 0x000fe20008000000 */
[----:B------:R-:W-:Y:S01]  /*5ac0*/  UMOV UR54, URZ ;  /* 0x000000ff00367c82 */ /* 0x000fe20008000000 */
[----:B------:R-:W-:Y:S01]  /*5ad0*/  UMOV UR52, URZ ;  /* 0x000000ff00347c82 */ /* 0x000fe20008000000 */
[C---:B----4-:R-:W-:Y:S01]  /*5ae0*/  VIADD R3, R2.reuse, 0x40 ;  /* 0x0000004002037836 */ /* 0x050fe20000000000 */
[----:B------:R-:W-:-:S04]  /*5af0*/  LOP3.LUT R2, R2, 0xffff, RZ, 0xc0, !PT ;  /* 0x0000ffff02027812 */ /* 0x000fc800078ec0ff */
[----:B------:R-:W-:-:S05]  /*5b00*/  LOP3.LUT R3, R3, 0xffff, RZ, 0xc0, !PT ;  /* 0x0000ffff03037812 */ /* 0x000fca00078ec0ff */
[----:B-123--:R4:W-:Y:S02]  /*5b10*/  STL.64 [R1], R2 ;  /* 0x0000000201007387 */ /* 0x00e9e40000100a00 */
.L_x_119:
[----:B----4-:R-:W-:Y:S04]  /*5b20*/  SHF.L.U32 R2, R44, 0x1f, RZ ;  /* 0x0000001f2c027819 */ /* 0x010fe800000006ff */
[----:B-1----:R-:W1:Y:S02]  /*5b30*/  SYNCS.PHASECHK.TRANS64.TRYWAIT P0, [UR49+0x110], R2 ;  /* 0x00011002ff0075a7 */ /* 0x002e640008001131 */
[----:B-1----:R-:W-:Y:S05]  /*5b40*/  @!P0 BRA `(.L_x_89) ;  /* 0x0000003000048947 */ /* 0x002fea0003800000 */
.L_x_177:
[----:B------:R-:W2:Y:S01]  /*5b50*/  LDS.128 R4, [UR49+0x150] ;  /* 0x00015031ff047984 */ /* 0x000ea20008000c00 */
[----:B------:R-:W-:Y:S01]  /*5b60*/  UIADD3 UR4, UPT, UPT, UR49, 0x118, URZ ;  /* 0x0000011831047890 */ /* 0x000fe2000fffe0ff */
[----:B-1----:R-:W-:Y:S01]  /*5b70*/  IMAD R2, R22, 0x4, R1 ;  /* 0x0000000416027824 */ /* 0x002fe200078e0201 */
[----:B------:R-:W-:Y:S01]  /*5b80*/  UISETP.GE.AND UP0, UPT, UR39, 0x1, UPT ;  /* 0x000000012700788c */ /* 0x000fe2000bf06270 */
[----:B------:R-:W-:Y:S01]  /*5b90*/  @!PT LDS RZ, [RZ] ;  /* 0x00000000fffff984 */ /* 0x000fe20000000800 */
[----:B------:R-:W-:Y:S01]  /*5ba0*/  @!PT LDS RZ, [RZ] ;  /* 0x00000000fffff984 */ /* 0x000fe20000000800 */
[----:B------:R-:W-:Y:S01]  /*5bb0*/  @!PT LDS RZ, [RZ] ;  /* 0x00000000fffff984 */ /* 0x000fe20000000800 */
[----:B------:R-:W-:Y:S01]  /*5bc0*/  @!PT LDS RZ, [RZ] ;  /* 0x00000000fffff984 */ /* 0x000fe20000000800 */
[----:B------:R1:W-:Y:S06]  /*5bd0*/  MEMBAR.ALL.CTA ;  /* 0x0000000000007992 */ /* 0x0003ec0000008000 */
[----:B-1----:R-:W1:Y:S01]  /*5be0*/  FENCE.VIEW.ASYNC.S ;  /* 0x00000000000073c6 */ /* 0x002e620000000000 */
[----:B------:R-:W-:Y:S09]  /*5bf0*/  UPRMT UR4, URZ, 0x654, UR4 ;  /* 0x00000654ff047896 */ /* 0x000ff20008000004 */
[----:B-1----:R-:W-:Y:S01]  /*5c00*/  SYNCS.ARRIVE.TRANS64.RED.A1T0 RZ, [UR4], RZ ;  /* 0x000000ffffff79a7 */ /* 0x002fe20008100404 */
[----:B------:R-:W5:Y:S01]  /*5c10*/  LDL R2, [R2] ;  /* 0x0000000002027983 */ /* 0x000f620000100800 */
[----:B--2---:R-:W-:Y:S11]  /*5c20*/  LOP3.LUT P0, RZ, R6, 0x1, RZ, 0xc0, !PT ;  /* 0x0000000106ff7812 */ /* 0x004ff6000780c0ff */
[----:B------:R-:W-:Y:S02]  /*5c30*/  @!UPT UIADD3 URZ, UPT, UPT, URZ, URZ, URZ ;  /* 0x000000fffffff290 */ /* 0x000fe4000fffe0ff */
[----:B------:R-:W-:Y:S01]  /*5c40*/  VOTEU.ANY UP1, P0 ;  /* 0x0000000000ff7886 */ /* 0x000fe20000020100 */
[----:B------:R-:W-:Y:S01]  /*5c50*/  PLOP3.LUT P0, PT, PT, PT, UP1, 0x80, 0x8 ;  /* 0x000000000008781c */ /* 0x000fe20003f0f018 */
[----:B------:R-:W-:Y:S06]  /*5c60*/  UP2UR UR4, UPR, URZ, 0x2 ;  /* 0x00000002ff047883 */ /* 0x000fec0008000000 */
[----:B------:R-:W-:Y:S06]  /*5c70*/  IMAD.U32 R62, RZ, RZ, UR4 ;  /* 0x00000004ff3e7e24 */ /* 0x000fec000f8e00ff */
[----:B------:R-:W-:Y:S02]  /*5c80*/  @P0 MOV R3, R4 ;  /* 0x0000000400030202 */ /* 0x000fe40000000f00 */
[----:B------:R-:W-:Y:S02]  /*5c90*/  @P0 LOP3.LUT R0, R5, 0xffff, RZ, 0xc0, !PT ;  /* 0x0000ffff05000812 */ /* 0x000fe400078ec0ff */
[----:B------:R-:W-:Y:S02]  /*5ca0*/  @P0 R2UR UR5, R3 ;  /* 0x00000000030502ca */ /* 0x000fe400000e0000 */
[----:B------:R-:W-:Y:S11]  /*5cb0*/  @P0 R2UR UR4, R0 ;  /* 0x00000000000402ca */ /* 0x000ff600000e0000 */
[----:B------:R-:W-:Y:S02]  /*5cc0*/  @UP1 UMOV UR37, UR5 ;  /* 0x0000000500251c82 */ /* 0x000fe40008000000 */
[----:B------:R-:W-:Y:S01]  /*5cd0*/  @UP1 UMOV UR36, UR4 ;  /* 0x0000000400241c82 */ /* 0x000fe20008000000 */
[----:B------:R-:W-:Y:S05]  /*5ce0*/  BRA.U !UP0, `(.L_x_90) ;  /* 0x0000000108cc7547 */ /* 0x000fea000b800000 */
[----:B------:R-:W1:Y:S01]  /*5cf0*/  LDCU UR9, c[0x0][0xc20] ;  /* 0x00018400ff0977ac */ /* 0x000e620008000800 */
[----:B------:R-:W-:Y:S02]  /*5d00*/  UIMAD.WIDE.U32 UR4, UR62, UR59, URZ ;  /* 0x0000003b3e0472a5 */ /* 0x000fe4000f8e00ff */
[----:B------:R-:W-:Y:S02]  /*5d10*/  UIMAD.WIDE.U32 UR6, UR63, UR56, URZ ;  /* 0x000000383f0672a5 */ /* 0x000fe4000f8e00ff */
[----:B------:R-:W-:Y:S02]  /*5d20*/  UIMAD.WIDE.U32 UR10, UR36, UR59, URZ ;  /* 0x0000003b240a72a5 */ /* 0x000fe4000f8e00ff */
[----:B------:R-:W-:Y:S02]  /*5d30*/  UISETP.NE.AND UP0, UPT, UR58, 0x1, UPT ;  /* 0x000000013a00788c */ /* 0x000fe4000bf05270 */
[----:B------:R-:W-:Y:S02]  /*5d40*/  UISETP.NE.AND UP1, UPT, UR48, 0x1, UPT ;  /* 0x000000013000788c */ /* 0x000fe4000bf25270 */
[----:B------:R-:W-:Y:S02]  /*5d50*/  UISETP.NE.AND UP2, UPT, UR39, 0x1, UPT ;  /* 0x000000012700788c */ /* 0x000fe4000bf45270 */
[----:B------:R-:W-:Y:S01]  /*5d60*/  UIMAD.WIDE.U32 UR12, UR37, UR56, URZ ;  /* 0x00000038250c72a5 */ /* 0x000fe2000f8e00ff */
[----:B------:R-:W-:Y:S01]  /*5d70*/  UMOV UR4, UR5 ;  /* 0x0000000500047c82 */ /* 0x000fe20008000000 */
[----:B------:R-:W-:Y:S01]  /*5d80*/  UMOV UR6, UR11 ;  /* 0x0000000b00067c82 */ /* 0x000fe20008000000 */
[----:B-1----:R-:W-:Y:S03]  /*5d90*/  USHF.R.U32.HI UR8, URZ, UR9, UR4 ;  /* 0x00000009ff087299 */ /* 0x002fe60008011604 */
[----:B------:R-:W-:Y:S02]  /*5da0*/  UMOV UR4, UR7 ;  /* 0x0000000700047c82 */ /* 0x000fe40008000000 */
[----:B------:R-:W-:Y:S02]  /*5db0*/  USHF.R.U32.HI UR5, URZ, UR57, UR4 ;  /* 0x00000039ff057299 */ /* 0x000fe40008011604 */
[----:B------:R-:W-:Y:S02]  /*5dc0*/  USEL UR4, UR62, UR8, !UP0 ;  /* 0x000000083e047287 */ /* 0x000fe4000c000000 */
[----:B------:R-:W-:Y:S02]  /*5dd0*/  USHF.R.U32.HI UR8, URZ, UR9, UR6 ;  /* 0x00000009ff087299 */ /* 0x000fe40008011606 */
[----:B------:R-:W-:Y:S02]  /*5de0*/  UIMAD.WIDE.U32 UR6, UR4, UR46, URZ ;  /* 0x0000002e040672a5 */ /* 0x000fe4000f8e00ff */
[----:B------:R-:W-:Y:S02]  /*5df0*/  USEL UR9, UR63, UR5, !UP1 ;  /* 0x000000053f097287 */ /* 0x000fe4000c800000 */
[----:B------:R-:W-:Y:S02]  /*5e00*/  USEL UR8, UR36, UR8, !UP0 ;  /* 0x0000000824087287 */ /* 0x000fe4000c000000 */
[----:B------:R-:W-:Y:S01]  /*5e10*/  UIMAD.WIDE.U32 UR10, UR9, UR46, URZ ;  /* 0x0000002e090a72a5 */ /* 0x000fe2000f8e00ff */
[----:B------:R-:W-:Y:S01]  /*5e20*/  UMOV UR6, UR7 ;  /* 0x0000000700067c82 */ /* 0x000fe20008000000 */
[----:B------:R-:W-:Y:S01]  /*5e30*/  UMOV UR5, UR13 ;  /* 0x0000000d00057c82 */ /* 0x000fe20008000000 */
[----:B------:R-:W-:Y:S02]  /*5e40*/  @UP2 USHF.R.U32.HI UR4, URZ, UR47, UR6 ;  /* 0x0000002fff042299 */ /* 0x000fe40008011606 */
[----:B------:R-:W-:Y:S02]  /*5e50*/  USHF.R.U32.HI UR5, URZ, UR57, UR5 ;  /* 0x00000039ff057299 */ /* 0x000fe40008011605 */
[----:B------:R-:W-:Y:S02]  /*5e60*/  UIMAD UR4, UR39, UR4, URZ ;  /* 0x00000004270472a4 */ /* 0x000fe4000f8e02ff */
[----:B------:R-:W-:Y:S02]  /*5e70*/  USEL UR5, UR37, UR5, !UP1 ;  /* 0x0000000525057287 */ /* 0x000fe4000c800000 */
[----:B------:R-:W-:Y:S01]  /*5e80*/  UISETP.GE.AND UP0, UPT, UR8, UR4, UPT ;  /* 0x000000040800728c */ /* 0x000fe2000bf06270 */
[----:B------:R-:W-:Y:S01]  /*5e90*/  UMOV UR6, UR11 ;  /* 0x0000000b00067c82 */ /* 0x000fe20008000000 */
[----:B------:R-:W-:Y:S02]  /*5ea0*/  UIMAD.WIDE.U32 UR10, UR8, UR46, URZ ;  /* 0x0000002e080a72a5 */ /* 0x000fe4000f8e00ff */
[----:B------:R-:W-:Y:S04]  /*5eb0*/  @UP2 USHF.R.U32.HI UR9, URZ, UR47, UR6 ;  /* 0x0000002fff092299 */ /* 0x000fe80008011606 */
[----:B------:R-:W-:Y:S01]  /*5ec0*/  UIMAD UR6, UR39, UR9, URZ ;  /* 0x00000009270672a4 */ /* 0x000fe2000f8e02ff */
[----:B------:R-:W-:Y:S03]  /*5ed0*/  UMOV UR4, UR11 ;  /* 0x0000000b00047c82 */ /* 0x000fe60008000000 */
[----:B------:R-:W-:Y:S02]  /*5ee0*/  UISETP.GE.OR UP0, UPT, UR5, UR6, UP0 ;  /* 0x000000060500728c */ /* 0x000fe40008706670 */
[----:B------:R-:W-:Y:S02]  /*5ef0*/  USHF.R.U32.HI UR4, URZ, UR47, UR4 ;  /* 0x0000002fff047299 */ /* 0x000fe40008011604 */
[----:B------:R-:W-:Y:S02]  /*5f00*/  UIMAD.WIDE.U32 UR6, UR5, UR46, URZ ;  /* 0x0000002e050672a5 */ /* 0x000fe4000f8e00ff */
[----:B------:R-:W-:Y:S02]  /*5f10*/  USEL UR11, UR8, UR4, !UP2 ;  /* 0x00000004080b7287 */ /* 0x000fe4000d000000 */
[----:B------:R-:W-:Y:S02]  /*5f20*/  UIADD3 UR6, UPT, UPT, -UR5, URZ, URZ ;  /* 0x000000ff05067290 */ /* 0x000fe4000fffe1ff */
[----:B------:R-:W-:Y:S02]  /*5f30*/  UIADD3 UR10, UPT, UPT, -UR11, URZ, URZ ;  /* 0x000000ff0b0a7290 */ /* 0x000fe4000fffe1ff */
[----:B------:R-:W-:Y:S02]  /*5f40*/  UIMAD UR6, UR48, UR6, UR37 ;  /* 0x00000006300672a4 */ /* 0x000fe4000f8e0225 */
[----:B------:R-:W-:Y:S01]  /*5f50*/  UIMAD UR10, UR39, UR10, UR8 ;  /* 0x0000000a270a72a4 */ /* 0x000fe2000f8e0208 */
[----:B------:R-:W-:Y:S01]  /*5f60*/  @!UP0 UMOV UR4, UR7 ;  /* 0x0000000700048c82 */ /* 0x000fe20008000000 */
[----:B------:R-:W-:Y:S02]  /*5f70*/  UIADD3 UR7, UPT, UPT, -UR8, URZ, URZ ;  /* 0x000000ff08077290 */ /* 0x000fe4000fffe1ff */
[----:B------:R-:W-:Y:S04]  /*5f80*/  @!UP0 USHF.R.U32.HI UR4, URZ, UR47, UR4 ;  /* 0x0000002fff048299 */ /* 0x000fe80008011604 */
[----:B------:R-:W-:Y:S04]  /*5f90*/  @!UP0 USEL UR4, UR5, UR4, !UP2 ;  /* 0x0000000405048287 */ /* 0x000fe8000d000000 */
[----:B------:R-:W-:Y:S02]  /*5fa0*/  @!UP0 UIMAD UR9, UR9, UR10, UR4 ;  /* 0x0000000a090982a4 */ /* 0x000fe4000f8e0204 */
[----:B------:R-:W-:Y:S02]  /*5fb0*/  @!UP0 UIADD3 UR10, UPT, UPT, UR11, -UR4, URZ ;  /* 0x800000040b0a8290 */ /* 0x000fe4000fffe0ff */
[----:B------:R-:W-:Y:S02]  /*5fc0*/  UIMAD UR4, UR58, UR7, UR36 ;  /* 0x000000073a0472a4 */ /* 0x000fe4000f8e0224 */
[----:B------:R-:W-:Y:S03]  /*5fd0*/  @!UP0 UIMAD UR8, UR10, UR39, UR5 ;  /* 0x000000270a0882a4 */ /* 0x000fe6000f8e0205 */
[----:B------:R-:W-:Y:S02]  /*5fe0*/  @!UP0 UMOV UR5, UR9 ;  /* 0x0000000900058c82 */ /* 0x000fe40008000000 */
[----:B------:R-:W-:Y:S02]  /*5ff0*/  UIMAD UR37, UR5, UR48, UR6 ;  /* 0x00000030052572a4 */ /* 0x000fe4000f8e0206 */
[----:B------:R-:W-:Y:S11]  /*6000*/  UIMAD UR36, UR8, UR58, UR4 ;  /* 0x0000003a082472a4 */ /* 0x000ff6000f8e0204 */
[----:B------:R-:W-:Y:S01]  /*6010*/  @!UPT UIADD3 URZ, UPT, UPT, URZ, URZ, URZ ;  /* 0x000000fffffff290 */ /* 0x000fe2000fffe0ff */
.L_x_90:
[----:B------:R-:W-:Y:S01]  /*6020*/  UISETP.NE.AND UP0, UPT, UR38, 0x1, UPT ;  /* 0x000000012600788c */ /* 0x000fe2000bf05270 */
[----:B------:R-:W-:Y:S01]  /*6030*/  @P0 SHF.R.U32.HI R4, RZ, 0x10, R5 ;  /* 0x00000010ff040819 */ /* 0x000fe20000011605 */
[----:B------:R-:W-:Y:S01]  /*6040*/  USHF.L.U32 UR41, UR23, 0x6, URZ ;  /* 0x0000000617297899 */ /* 0x000fe200080006ff */
[----:B------:R-:W-:Y:S02]  /*6050*/  R2UR UR11, R56 ;  /* 0x00000000380b72ca */ /* 0x000fe400000e0000 */
[----:B------:R-:W-:Y:S06]  /*6060*/  @P0 R2UR UR11, R4 ;  /* 0x00000000040b02ca */ /* 0x000fec00000e0000 */
[----:B------:R-:W1:Y:S07]  /*6070*/  @!UP0 LDCU.128 UR12, c[0x0][0xc10] ;  /* 0x00018200ff0c87ac */ /* 0x000e6e0008000c00 */
[----:B------:R-:W-:Y:S01]  /*6080*/  IMAD.U32 R56, RZ, RZ, UR11 ;  /* 0x0000000bff387e24 */ /* 0x000fe2000f8e00ff */
[----:B------:R-:W2:Y:S01]  /*6090*/  @!UP0 LDCU UR5, c[0x0][0xc0c] ;  /* 0x00018180ff0587ac */ /* 0x000ea20008000800 */
[----:B------:R-:W3:Y:S01]  /*60a0*/  @!UP0 LDCU UR10, c[0x0][0xc20] ;  /* 0x00018400ff0a87ac */ /* 0x000ee20008000800 */
[----:B------:R-:W-:Y:S02]  /*60b0*/  UIADD3 UR11, UPT, UPT, UR49, 0x200, URZ ;  /* 0x00000200310b7890 */ /* 0x000fe4000fffe0ff */
[----:B-1----:R-:W-:Y:S02]  /*60c0*/  UIMAD.WIDE.U32 UR8, UR37, UR12, URZ ;  /* 0x0000000c250872a5 */ /* 0x002fe4000f8e00ff */
[----:B------:R-:W-:Y:S02]  /*60d0*/  UIMAD.WIDE.U32 UR6, UR36, UR15, URZ ;  /* 0x0000000f240672a5 */ /* 0x000fe4000f8e00ff */
[----:B------:R-:W-:Y:S03]  /*60e0*/  @!UP0 UISETP.NE.AND UP1, UPT, UR14, 0x1, UPT ;  /* 0x000000010e00888c */ /* 0x000fe6000bf25270 */
[----:B------:R-:W-:Y:S01]  /*60f0*/  @!UP0 UMOV UR4, UR9 ;  /* 0x0000000900048c82 */ /* 0x000fe20008000000 */
[----:B--2---:R-:W-:Y:S02]  /*6100*/  @!UP0 UISETP.NE.AND UP2, UPT, UR5, 0x1, UPT ;  /* 0x000000010500888c */ /* 0x004fe4000bf45270 */
[----:B------:R-:W-:Y:S01]  /*6110*/  @!UP0 USHF.R.U32.HI UR4, URZ, UR13, UR4 ;  /* 0x0000000dff048299 */ /* 0x000fe20008011604 */
[----:B------:R-:W-:Y:S02]  /*6120*/  @!UP0 UMOV UR6, UR7 ;  /* 0x0000000700068c82 */ /* 0x000fe40008000000 */
[----:B---3--:R-:W-:Y:S02]  /*6130*/  @!UP0 USHF.R.U32.HI UR6, URZ, UR10, UR6 ;  /* 0x0000000aff068299 */ /* 0x008fe40008011606 */
[----:B------:R-:W-:Y:S02]  /*6140*/  @!UP0 USEL UR7, UR37, UR4, !UP2 ;  /* 0x0000000425078287 */ /* 0x000fe4000d000000 */
[----:B------:R-:W-:Y:S04]  /*6150*/  @!UP0 USEL UR6, UR36, UR6, !UP1 ;  /* 0x0000000624068287 */ /* 0x000fe8000c800000 */
[----:B------:R-:W-:Y:S02]  /*6160*/  @!UP0 UIADD3 UR4, UPT, UPT, -UR7, UR6, URZ ;  /* 0x0000000607048290 */ /* 0x000fe4000fffe1ff */
[----:B------:R-:W-:Y:S02]  /*6170*/  @!UP0 UIADD3 UR6, UPT, UPT, UR7, -UR6, URZ ;  /* 0x8000000607068290 */ /* 0x000fe4000fffe0ff */
[----:B------:R-:W-:Y:S02]  /*6180*/  @!UP0 UIMAD UR37, UR4, UR5, UR37 ;  /* 0x00000005042582a4 */ /* 0x000fe4000f8e0225 */
[----:B------:R-:W-:Y:S02]  /*6190*/  @!UP0 UIMAD UR36, UR6, UR14, UR36 ;  /* 0x0000000e062482a4 */ /* 0x000fe4000f8e0224 */
[----:B------:R-:W-:Y:S09]  /*61a0*/  ULOP3.LUT UP0, URZ, UR11, 0x1b0, URZ, 0xc0, !UPT ;  /* 0x000001b00bff7892 */ /* 0x000ff2000f80c0ff */
[----:B------:R-:W-:Y:S05]  /*61b0*/  BRA.U !UP0, `(.L_x_91) ;  /* 0x00000001087c7547 */ /* 0x000fea000b800000 */
[----:B------:R-:W1:Y:S01]  /*61c0*/  LDCU.64 UR8, c[0x4][0x80] ;  /* 0x01001000ff0877ac */ /* 0x000e620008000a00 */
[----:B------:R-:W-:Y:S01]  /*61d0*/  MOV R16, 0x0 ;  /* 0x0000000000107802 */ /* 0x000fe20000000f00 */
[----:B------:R-:W-:Y:S02]  /*61e0*/  HFMA2 R12, -RZ, RZ, 0, 5.9604644775390625e-08 ;  /* 0x00000001ff0c7431 */ /* 0x000fe400000001ff */
[----:B------:R-:W-:Y:S01]  /*61f0*/  IMAD.MOV.U32 R8, RZ, RZ, 0x70 ;  /* 0x00000070ff087424 */ /* 0x000fe200078e00ff */
[----:B------:R2:W3:Y:S01]  /*6200*/  LDC.64 R14, c[0x4][R16] ;  /* 0x01000000100e7b82 */ /* 0x0004e20000000a00 */
[----:B------:R-:W4:Y:S01]  /*6210*/  LDCU.64 UR6, c[0x4][0x88] ;  /* 0x01001100ff0677ac */ /* 0x000f220008000a00 */
[----:B------:R-:W-:Y:S01]  /*6220*/  IMAD.MOV.U32 R13, RZ, RZ, RZ ;  /* 0x000000ffff0d7224 */ /* 0x000fe200078e00ff */
[----:B------:R-:W2:Y:S01]  /*6230*/  LDCU.64 UR4, c[0x4][0x8] ;  /* 0x01000100ff0477ac */ /* 0x000ea20008000a00 */
[----:B-1----:R-:W-:Y:S01]  /*6240*/  MOV R5, UR9 ;  /* 0x0000000900057c02 */ /* 0x002fe20008000f00 */
[----:B------:R-:W-:Y:S01]  /*6250*/  IMAD.U32 R4, RZ, RZ, UR8 ;  /* 0x00000008ff047e24 */ /* 0x000fe2000f8e00ff */
[----:B----4-:R-:W-:Y:S01]  /*6260*/  MOV R7, UR7 ;  /* 0x0000000700077c02 */ /* 0x010fe20008000f00 */
[----:B------:R-:W-:Y:S01]  /*6270*/  IMAD.U32 R6, RZ, RZ, UR6 ;  /* 0x00000006ff067e24 */ /* 0x000fe2000f8e00ff */
[----:B--2---:R-:W-:Y:S01]  /*6280*/  MOV R11, UR5 ;  /* 0x00000005000b7c02 */ /* 0x004fe20008000f00 */
[----:B------:R-:W-:Y:S02]  /*6290*/  IMAD.U32 R10, RZ, RZ, UR4 ;  /* 0x00000004ff0a7e24 */ /* 0x000fe4000f8e00ff */
[----:B------:R-:W-:Y:S07]  /*62a0*/  LEPC R20, `(.L_x_92) ;  /* 0x000000001014794e */ /* 0x000fee0000000000 */
[----:B---3-5:R-:W-:Y:S05]  /*62b0*/  CALL.ABS.NOINC R14 ;  /* 0x000000000e007343 */ /* 0x028fea0003c00000 */
.L_x_92:
[----:B------:R-:W1:Y:S01]  /*62c0*/  LDCU.64 UR8, c[0x4][0x80] ;  /* 0x01001000ff0877ac */ /* 0x000e620008000a00 */
[----:B------:R-:W2:Y:S01]  /*62d0*/  LDC.64 R16, c[0x4][R16] ;  /* 0x0100000010107b82 */ /* 0x000ea20000000a00 */
[----:B------:R-:W-:Y:S02]  /*62e0*/  HFMA2 R12, -RZ, RZ, 0, 5.9604644775390625e-08 ;  /* 0x00000001ff0c7431 */ /* 0x000fe400000001ff */
[----:B------:R-:W-:Y:S02]  /*62f0*/  IMAD.MOV.U32 R8, RZ, RZ, 0x70 ;  /* 0x00000070ff087424 */ /* 0x000fe400078e00ff */
[----:B------:R-:W-:Y:S01]  /*6300*/  IMAD.MOV.U32 R13, RZ, RZ, RZ ;  /* 0x000000ffff0d7224 */ /* 0x000fe200078e00ff */
[----:B------:R-:W3:Y:S01]  /*6310*/  LDCU.64 UR6, c[0x4][0x88] ;  /* 0x01001100ff0677ac */ /* 0x000ee20008000a00 */
[----:B------:R-:W4:Y:S01]  /*6320*/  LDCU.64 UR4, c[0x4][0x8] ;  /* 0x01000100ff0477ac */ /* 0x000f220008000a00 */
[----:B-1----:R-:W-:Y:S02]  /*6330*/  MOV R4, UR8 ;  /* 0x0000000800047c02 */ /* 0x002fe40008000f00 */
[----:B------:R-:W-:Y:S02]  /*6340*/  MOV R5, UR9 ;  /* 0x0000000900057c02 */ /* 0x000fe40008000f00 */
[----:B---3--:R-:W-:Y:S01]  /*6350*/  MOV R7, UR7 ;  /* 0x0000000700077c02 */ /* 0x008fe20008000f00 */
[----:B------:R-:W-:Y:S01]  /*6360*/  IMAD.U32 R6, RZ, RZ, UR6 ;  /* 0x00000006ff067e24 */ /* 0x000fe2000f8e00ff */
[----:B----4-:R-:W-:Y:S01]  /*6370*/  MOV R11, UR5 ;  /* 0x00000005000b7c02 */ /* 0x010fe20008000f00 */
[----:B------:R-:W-:Y:S02]  /*6380*/  IMAD.U32 R10, RZ, RZ, UR4 ;  /* 0x00000004ff0a7e24 */ /* 0x000fe4000f8e00ff */
[----:B------:R-:W-:Y:S07]  /*6390*/  LEPC R20, `(.L_x_91) ;  /* 0x000000001014794e */ /* 0x000fee0000000000 */
[----:B--2---:R-:W-:Y:S05]  /*63a0*/  CALL.ABS.NOINC R16 ;  /* 0x0000000010007343 */ /* 0x004fea0003c00000 */
.L_x_91:
[----:B------:R-:W-:Y:S02]  /*63b0*/  R2UR UR6, R54 ;  /* 0x00000000360672ca */ /* 0x000fe400000e0000 */
[----:B------:R-:W-:Y:S02]  /*63c0*/  R2UR UR5, R51 ;  /* 0x00000000330572ca */ /* 0x000fe400000e0000 */
[----:B------:R-:W-:Y:S02]  /*63d0*/  R2UR UR4, R50 ;  /* 0x00000000320472ca */ /* 0x000fe400000e0000 */
[----:B------:R-:W-:Y:S02]  /*63e0*/  ISETP.NE.U32.AND P4, PT, R42, RZ, PT ;  /* 0x000000ff2a00720c */ /* 0x000fe40003f85070 */
[----:B------:R-:W-:Y:S02]  /*63f0*/  ISETP.NE.U32.AND P2, PT, RZ, UR60, PT ;  /* 0x0000003cff007c0c */ /* 0x000fe4000bf45070 */
[----:B------:R-:W-:Y:S02]  /*6400*/  ISETP.NE.AND.EX P4, PT, R43, RZ, PT, P4 ;  /* 0x000000ff2b00720c */ /* 0x000fe40003f85340 */
[----:B------:R-:W-:Y:S01]  /*6410*/  ISETP.NE.AND.EX P2, PT, RZ, UR61, PT, P2 ;  /* 0x0000003dff007c0c */ /* 0x000fe2000bf45320 */
[----:B------:R-:W-:Y:S02]  /*6420*/  UISETP.NE.AND UP2, UPT, UR6, URZ, UPT ;  /* 0x000000ff0600728c */ /* 0x000fe4000bf45270 */
[----:B------:R-:W-:Y:S04]  /*6430*/  UISETP.NE.U32.AND UP0, UPT, UR5, URZ, UPT ;  /* 0x000000ff0500728c */ /* 0x000fe8000bf05070 */
[----:B------:R-:W-:Y:S01]  /*6440*/  UISETP.NE.AND.EX UP1, UPT, UR4, URZ, UPT, UP0 ;  /* 0x000000ff0400728c */ /* 0x000fe2000bf25300 */
[----:B------:R-:W-:Y:S01]  /*6450*/  PLOP3.LUT P1, PT, PT, PT, UP2, 0x80, 0x8 ;  /* 0x000000000008781c */ /* 0x000fe20003f2f028 */
[----:B------:R-:W-:Y:S03]  /*6460*/  UPLOP3.LUT UP0, UPT, UPT, UPT, UPT, 0x40, 0x4 ;  /* 0x000000000004789c */ /* 0x000fe60003f0e870 */
[----:B------:R-:W-:Y:S06]  /*6470*/  @UP2 UPLOP3.LUT UP0, UPT, UPT, UPT, UP1, 0x80, 0x8 ;  /* 0x000000000008289c */ /* 0x000fec0003f0f010 */
[----:B------:R-:W-:Y:S01]  /*6480*/  PLOP3.LUT P0, PT, PT, PT, UP0, 0x80, 0x8 ;  /* 0x000000000008781c */ /* 0x000fe20003f0f008 */
[----:B------:R-:W-:Y:S01]  /*6490*/  @!UPT UIADD3 URZ, UPT, UPT, URZ, URZ, URZ ;  /* 0x000000fffffff290 */ /* 0x000fe2000fffe0ff */
[----:B------:R-:W-:Y:S11]  /*64a0*/  BRA.U !UP1, `(.L_x_93) ;  /* 0x0000000109407547 */ /* 0x000ff6000b800000 */
[----:B------:R-:W-:Y:S01]  /*64b0*/  UISETP.NE.U32.AND UP0, UPT, UR60, URZ, UPT ;  /* 0x000000ff3c00728c */ /* 0x000fe2000bf05070 */
[----:B------:R-:W-:Y:S01]  /*64c0*/  R2UR UR6, R51 ;  /* 0x00000000330672ca */ /* 0x000fe200000e0000 */
[----:B------:R-:W1:Y:S01]  /*64d0*/  LDCU.64 UR8, c[0x0][0x358] ;  /* 0x00006b00ff0877ac */ /* 0x000e620008000a00 */
[----:B------:R-:W-:Y:S02]  /*64e0*/  HFMA2 R48, -RZ, RZ, 0, 5.9604644775390625e-08 ;  /* 0x00000001ff307431 */ /* 0x000fe400000001ff */
[----:B------:R-:W-:Y:S01]  /*64f0*/  IMAD.MOV.U32 R0, RZ, RZ, 0x1 ;  /* 0x00000001ff007424 */ /* 0x000fe200078e00ff */
[----:B------:R-:W-:Y:S06]  /*6500*/  UISETP.NE.AND.EX UP0, UPT, UR61, URZ, UPT, UP0 ;  /* 0x000000ff3d00728c */ /* 0x000fec000bf05300 */
[----:B------:R-:W-:Y:S05]  /*6510*/  PLOP3.LUT P3, PT, PT, PT, UP0, 0x80, 0x8 ;  /* 0x000000000008781c */ /* 0x000fea0003f6f008 */
[----:B------:R-:W2:Y:S01]  /*6520*/  @UP0 LDCU.64 UR4, c[0x0][0x988] ;  /* 0x00013100ff0407ac */ /* 0x000ea20008000a00 */
[----:B------:R-:W-:Y:S07]  /*6530*/  @UP0 UIMAD UR6, UR53, UR6, URZ ;  /* 0x00000006350602a4 */ /* 0x000fee000f8e02ff */
[----:B------:R-:W-:Y:S01]  /*6540*/  @!P3 PRMT R48, R0, 0x7610, R48 ;  /* 0x000076100030b816 */ /* 0x000fe20000000030 */
[----:B--2---:R-:W-:Y:S06]  /*6550*/  @UP0 UIMAD.WIDE UR4, UR6, 0x4, UR4 ;  /* 0x00000004060408a5 */ /* 0x004fec000f8e0204 */
[----:B-----5:R-:W-:Y:S02]  /*6560*/  IMAD.U32 R26, RZ, RZ, UR4 ;  /* 0x00000004ff1a7e24 */ /* 0x020fe4000f8e00ff */
[----:B------:R-:W-:Y:S03]  /*6570*/  IMAD.U32 R27, RZ, RZ, UR5 ;  /* 0x00000005ff1b7e24 */ /* 0x000fe6000f8e00ff */
[----:B------:R-:W2:Y:S02]  /*6580*/  @!UP0 LDCU UR4, c[0x0][0x980] ;  /* 0x00013000ff0487ac */ /* 0x000ea40008000800 */
[----:B-1----:R1:W5:Y:S02]  /*6590*/  @P3 LDG.E R26, desc[UR8][R26.64] ;  /* 0x000000081a1a3981 */ /* 0x002364000c1e1900 */
[----:B-12---:R-:W-:Y:S02]  /*65a0*/  @!P3 MOV R26, UR4 ;  /* 0x00000004001abc02 */ /* 0x006fe40008000f00 */
.L_x_93:
[----:B------:R-:W-:Y:S05]  /*65b0*/  @!P4 BRA `(.L_x_94) ;  /* 0x000000000024c947 */ /* 0x000fea0003800000 */
[----:B------:R-:W-:Y:S01]  /*65c0*/  ISETP.NE.U32.AND P3, PT, R40, RZ, PT ;  /* 0x000000ff2800720c */ /* 0x000fe20003f65070 */
[----:B------:R-:W1:Y:S03]  /*65d0*/  LDCU.64 UR4, c[0x0][0x358] ;  /* 0x00006b00ff0477ac */ /* 0x000e660008000a00 */
[----:B------:R-:W-:Y:S11]  /*65e0*/  ISETP.NE.AND.EX P3, PT, R41, RZ, PT, P3 ;  /* 0x000000ff2900720c */ /* 0x000ff60003f65330 */
[----:B------:R-:W-:Y:S02]  /*65f0*/  @!UPT UIADD3 URZ, UPT, UPT, URZ, URZ, URZ ;  /* 0x000000fffffff290 */ /* 0x000fe4000fffe0ff */
[----:B------:R-:W2:Y:S01]  /*6600*/  @P3 LDC.64 R4, c[0x0][0x9a8] ;  /* 0x00026a00ff043b82 */ /* 0x000ea20000000a00 */
[----:B------:R-:W-:Y:S04]  /*6610*/  @P3 IMAD R0, R42, UR53, RZ ;  /* 0x000000352a003c24 */ /* 0x000fe8000f8e02ff */
[----:B--2---:R-:W-:Y:S05]  /*6620*/  @P3 IMAD.WIDE R4, R0, 0x4, R4 ;  /* 0x0000000400043825 */ /* 0x004fea00078e0204 */
[----:B-1---5:R1:W5:Y:S02]  /*6630*/  @P3 LDG.E R24, desc[UR4][R4.64] ;  /* 0x0000000404183981 */ /* 0x022364000c1e1900 */
[----:B-1----:R-:W2:Y:S02]  /*6640*/  @!P3 LDC R24, c[0x0][0x9a0] ;  /* 0x00026800ff18bb82 */ /* 0x002ea40000000800 */
.L_x_94:
[----:B------:R-:W-:Y:S01]  /*6650*/  ULOP3.LUT UR4, UR55, 0x1, URZ, 0x3c, !UPT ;  /* 0x0000000137047892 */ /* 0x000fe2000f8e3cff */
[----:B-----5:R-:W-:Y:S01]  /*6660*/  FSETP.NEU.AND P3, PT, R26, RZ, PT ;  /* 0x000000ff1a00720b */ /* 0x020fe20003f6d000 */
[----:B------:R-:W1:Y:S01]  /*6670*/  LDCU.128 UR8, c[0x0][0xb80] ;  /* 0x00017000ff0877ac */ /* 0x000e620008000c00 */
[----:B------:R-:W-:Y:S01]  /*6680*/  SEL R4, RZ, 0xffffffff, P2 ;  /* 0xffffffffff047807 */ /* 0x000fe20001000000 */
[----:B------:R-:W-:Y:S01]  /*6690*/  BSSY B1, `(.L_x_95) ;  /* 0x0000055000017945 */ /* 0x000fe20003800000 */
[----:B------:R-:W-:Y:S01]  /*66a0*/  @P1 LOP3.LUT P2, RZ, R48, 0xff, RZ, 0xc0, !PT ;  /* 0x000000ff30ff1812 */ /* 0x000fe2000784c0ff */
[----:B------:R-:W-:Y:S01]  /*66b0*/  IMAD.U32 R65, RZ, RZ, UR4 ;  /* 0x00000004ff417e24 */ /* 0x000fe2000f8e00ff */
[----:B------:R-:W-:Y:S01]  /*66c0*/  @P1 SEL R0, RZ, 0xffffffff, P3 ;  /* 0xffffffffff001807 */ /* 0x000fe20001800000 */
[----:B------:R-:W-:Y:S01]  /*66d0*/  IMAD.MOV.U32 R67, RZ, RZ, 0x1 ;  /* 0x00000001ff437424 */ /* 0x000fe200078e00ff */
[----:B------:R-:W-:Y:S01]  /*66e0*/  LEA R27, R22, UR49, 0x3 ;  /* 0x00000031161b7c11 */ /* 0x000fe2000f8e18ff */
[----:B------:R-:W3:Y:S01]  /*66f0*/  LDCU.128 UR16, c[0x0][0xb90] ;  /* 0x00017200ff1077ac */ /* 0x000ee20008000c00 */
[----:B------:R-:W-:Y:S01]  /*6700*/  @P0 SEL R0, R4, R0, !P2 ;  /* 0x0000000004000207 */ /* 0x000fe20005000000 */
[----:B------:R-:W-:Y:S01]  /*6710*/  IMAD.IADD R25, R23, 0x1, R2 ;  /* 0x0000000117197824 */ /* 0x000fe200078e0202 */
[----:B------:R-:W-:Y:S01]  /*6720*/  PLOP3.LUT P2, PT, PT, PT, UP1, 0x80, 0x8 ;  /* 0x000000000008781c */ /* 0x000fe20003f4f018 */
[----:B------:R-:W-:Y:S01]  /*6730*/  IMAD.U32 R66, RZ, RZ, UR50 ;  /* 0x00000032ff427e24 */ /* 0x000fe2000f8e00ff */
[----:B------:R-:W-:Y:S02]  /*6740*/  @P1 LOP3.LUT R0, R0, 0x1, RZ, 0xc0, !PT ;  /* 0x0000000100001812 */ /* 0x000fe400078ec0ff */
[----:B------:R-:W-:Y:S02]  /*6750*/  CS2R R38, SRZ ;  /* 0x0000000000267805 */ /* 0x000fe4000001ff00 */
[----:B------:R-:W-:Y:S01]  /*6760*/  LOP3.LUT P4, R61, R48, 0xff, RZ, 0xc0, !PT ;  /* 0x000000ff303d7812 */ /* 0x000fe2000788c0ff */
[----:B------:R-:W-:Y:S01]  /*6770*/  USHF.L.U32 UR12, UR51, 0x6, URZ ;  /* 0x00000006330c7899 */ /* 0x000fe200080006ff */
[----:B------:R-:W-:Y:S01]  /*6780*/  ISETP.NE.U32.OR P5, PT, R0, 0x1, !P1 ;  /* 0x000000010000780c */ /* 0x000fe20004fa5470 */
[----:B------:R-:W-:Y:S01]  /*6790*/  IMAD.U32 R0, RZ, RZ, UR50 ;  /* 0x00000032ff007e24 */ /* 0x000fe2000f8e00ff */
[----:B------:R-:W4:Y:S01]  /*67a0*/  LDCU UR13, c[0x0][0xba0] ;  /* 0x00017400ff0d77ac */ /* 0x000f220008000800 */
[----:B------:R-:W-:Y:S02]  /*67b0*/  SEL R5, RZ, 0xffffffff, P3 ;  /* 0xffffffffff057807 */ /* 0x000fe40001800000 */
[----:B------:R-:W-:Y:S01]  /*67c0*/  CS2R R36, SRZ ;  /* 0x0000000000247805 */ /* 0x000fe2000001ff00 */
[----:B------:R-:W-:Y:S01]  /*67d0*/  IMAD.U32 R60, RZ, RZ, UR12 ;  /* 0x0000000cff3c7e24 */ /* 0x000fe2000f8e00ff */
[----:B------:R-:W-:Y:S02]  /*67e0*/  LEA R0, R0, UR49, 0x3 ;  /* 0x0000003100007c11 */ /* 0x000fe4000f8e18ff */
[----:B------:R-:W-:Y:S02]  /*67f0*/  CS2R R30, SRZ ;  /* 0x00000000001e7805 */ /* 0x000fe4000001ff00 */
[----:B------:R-:W-:Y:S02]  /*6800*/  @P2 SEL R5, R4, R5, !P4 ;  /* 0x0000000504052207 */ /* 0x000fe40006000000 */
[----:B------:R-:W-:Y:S02]  /*6810*/  CS2R R28, SRZ ;  /* 0x00000000001c7805 */ /* 0x000fe4000001ff00 */
[----:B------:R-:W-:Y:S02]  /*6820*/  P2R R63, PR, RZ, 0x20 ;  /* 0x00000020ff3f7803 */ /* 0x000fe40000000000 */
[----:B------:R-:W-:Y:S02]  /*6830*/  LOP3.LUT R5, R5, 0x1, RZ, 0xc0, !PT ;  /* 0x0000000105057812 */ /* 0x000fe400078ec0ff */
[----:B------:R-:W-:Y:S04]  /*6840*/  @P5 SHF.L.U32 R3, R65, 0x1f, RZ ;  /* 0x0000001f41035819 */ /* 0x000fe800000006ff */
[----:B------:R4:W2:Y:S01]  /*6850*/  @P5 SYNCS.PHASECHK.TRANS64.TRYWAIT P1, [R0+URZ+0xd0], R3 ;  /* 0x0000d003000055a7 */ /* 0x0008a200080211ff */
[----:B-1----:R-:W-:Y:S02]  /*6860*/  UIMAD.WIDE.U32 UR4, UR12, UR9, URZ ;  /* 0x000000090c0472a5 */ /* 0x002fe4000f8e00ff */
[----:B------:R-:W-:Y:S02]  /*6870*/  UISETP.NE.AND UP0, UPT, UR8, 0x1, UPT ;  /* 0x000000010800788c */ /* 0x000fe4000bf05270 */
[----:B------:R-:W-:Y:S04]  /*6880*/  USHF.R.U32.HI UR5, URZ, UR10, UR5 ;  /* 0x0000000aff057299 */ /* 0x000fe80008011605 */
[----:B------:R-:W-:Y:S02]  /*6890*/  USEL UR5, UR12, UR5, !UP0 ;  /* 0x000000050c057287 */ /* 0x000fe4000c000000 */
[----:B------:R-:W-:Y:S02]  /*68a0*/  UISETP.NE.AND UP0, UPT, UR11, 0x1, UPT ;  /* 0x000000010b00788c */ /* 0x000fe4000bf05270 */
[----:B---3--:R-:W-:Y:S02]  /*68b0*/  UIMAD.WIDE.U32 UR6, UR5, UR16, URZ ;  /* 0x00000010050672a5 */ /* 0x008fe4000f8e00ff */
[----:B------:R-:W-:Y:S02]  /*68c0*/  IMAD R7, RZ, RZ, -UR5 ;  /* 0x80000005ff077e24 */ /* 0x000fe4000f8e02ff */
[----:B------:R-:W-:Y:S02]  /*68d0*/  IMAD.U32 R59, RZ, RZ, UR5 ;  /* 0x00000005ff3b7e24 */ /* 0x000fe4000f8e00ff */
[----:B------:R-:W-:Y:S01]  /*68e0*/  IMAD R60, R7, UR8, R60 ;  /* 0x00000008073c7c24 */ /* 0x000fe2000f8e023c */
[----:B------:R-:W-:Y:S02]  /*68f0*/  UMOV UR4, UR7 ;  /* 0x0000000700047c82 */ /* 0x000fe40008000000 */
[----:B------:R-:W-:Y:S01]  /*6900*/  USHF.R.U32.HI UR4, URZ, UR17, UR4 ;  /* 0x00000011ff047299 */ /* 0x000fe20008011604 */
[----:B----4-:R-:W-:Y:S03]  /*6910*/  SHF.L.U32 R3, R45, 0x1f, RZ ;  /* 0x0000001f2d037819 */ /* 0x010fe600000006ff */
[----:B------:R-:W-:Y:S02]  /*6920*/  USEL UR4, UR5, UR4, !UP0 ;  /* 0x0000000405047287 */ /* 0x000fe4000c000000 */
[----:B------:R-:W-:Y:S01]  /*6930*/  UISETP.NE.AND UP0, UPT, UR18, 0x1, UPT ;  /* 0x000000011200788c */ /* 0x000fe2000bf05270 */
[----:B------:R1:W3:Y:S01]  /*6940*/  SYNCS.PHASECHK.TRANS64.TRYWAIT P0, [R27+URZ+0x120], R3 ;  /* 0x000120031b0075a7 */ /* 0x0002e200080011ff */
[----:B------:R-:W-:Y:S02]  /*6950*/  UIMAD.WIDE.U32 UR6, UR4, UR19, URZ ;  /* 0x00000013040672a5 */ /* 0x000fe4000f8e00ff */
[----:B------:R-:W-:Y:S02]  /*6960*/  IMAD.U32 R58, RZ, RZ, UR4 ;  /* 0x00000004ff3a7e24 */ /* 0x000fe4000f8e00ff */
[----:B------:R-:W-:Y:S01]  /*6970*/  PLOP3.LUT P2, PT, PT, PT, UP0, 0x80, 0x8 ;  /* 0x000000000008781c */ /* 0x000fe20003f4f008 */
[----:B------:R-:W-:Y:S02]  /*6980*/  IMAD R6, RZ, RZ, -UR4 ;  /* 0x80000004ff067e24 */ /* 0x000fe4000f8e02ff */
[----:B------:R-:W-:Y:S01]  /*6990*/  UMOV UR6, UR7 ;  /* 0x0000000700067c82 */ /* 0x000fe20008000000 */
[----:B------:R-:W-:Y:S01]  /*69a0*/  IMAD.U32 R57, RZ, RZ, UR4 ;  /* 0x00000004ff397e24 */ /* 0x000fe2000f8e00ff */
[----:B------:R-:W-:Y:S01]  /*69b0*/  USHF.R.U32.HI UR6, URZ, UR13, UR6 ;  /* 0x0000000dff067299 */ /* 0x000fe20008011606 */
[----:B------:R-:W-:Y:S05]  /*69c0*/  IMAD R59, R6, UR11, R59 ;  /* 0x0000000b063b7c24 */ /* 0x000fea000f8e023b */
[----:B------:R-:W-:Y:S02]  /*69d0*/  SEL R58, R58, UR6, !P2 ;  /* 0x000000063a3a7c07 */ /* 0x000fe4000d000000 */
[----:B------:R-:W-:Y:S03]  /*69e0*/  ISETP.NE.U32.AND P2, PT, R5, 0x1, PT ;  /* 0x000000010500780c */ /* 0x000fe60003f45070 */
[----:B------:R-:W-:Y:S01]  /*69f0*/  IMAD.MOV R4, RZ, RZ, -R58 ;  /* 0x000000ffff047224 */ /* 0x000fe200078e0a3a */
[----:B------:R-:W-:Y:S03]  /*6a00*/  P2R R68, PR, RZ, 0x4 ;  /* 0x00000004ff447803 */ /* 0x000fe60000000000 */
[----:B------:R-:W-:Y:S01]  /*6a10*/  IMAD R57, R4, UR18, R57 ;  /* 0x0000001204397c24 */ /* 0x000fe2000f8e0239 */
[----:B--2---:R-:W-:Y:S01]  /*6a20*/  @P5 SEL R67, RZ, 0x1, !P1 ;  /* 0x00000001ff435807 */ /* 0x004fe20004800000 */
[----:B-1----:R-:W-:Y:S06]  /*6a30*/  @!P5 BRA `(.L_x_96) ;  /* 0x000000000068d947 */ /* 0x002fec0003800000 */
[----:B------:R-:W-:Y:S01]  /*6a40*/  HFMA2 R31, -RZ, RZ, 0, 0 ;  /* 0x00000000ff1f7431 */ /* 0x000fe200000001ff */
[----:B------:R-:W-:Y:S01]  /*6a50*/  ISETP.NE.AND P1, PT, R67, RZ, PT ;  /* 0x000000ff4300720c */ /* 0x000fe20003f25270 */
[----:B------:R-:W-:Y:S01]  /*6a60*/  IMAD.U32 R2, RZ, RZ, UR50 ;  /* 0x00000032ff027e24 */ /* 0x000fe2000f8e00ff */
[----:B------:R-:W-:Y:S11]  /*6a70*/  BSSY B0, `(.L_x_97) ;  /* 0x0000005000007945 */ /* 0x000ff60003800000 */
[----:B------:R-:W-:Y:S05]  /*6a80*/  @P1 BRA `(.L_x_98) ;  /* 0x00000000000c1947 */ /* 0x000fea0003800000 */
[----:B------:R-:W-:Y:S04]  /*6a90*/  SHF.L.U32 R4, R65, 0x1f, RZ ;  /* 0x0000001f41047819 */ /* 0x000fe800000006ff */
[----:B------:R-:W1:Y:S02]  /*6aa0*/  SYNCS.PHASECHK.TRANS64.TRYWAIT P1, [R0+URZ+0xd0], R4 ;  /* 0x0000d004000075a7 */ /* 0x000e6400080211ff */
[----:B-1----:R-:W-:Y:S05]  /*6ab0*/  @!P1 BRA `(.L_x_99) ;  /* 0x0000002000409947 */ /* 0x002fea0003800000 */
.L_x_98:
[----:B------:R-:W-:Y:S05]  /*6ac0*/  BSYNC B0 ;  /* 0x0000000000007941 */ /* 0x000fea0003800000 */
.L_x_97:
[----:B------:R-:W-:Y:S01]  /*6ad0*/  ISETP.NE.AND P1, PT, R68, RZ, PT ;  /* 0x000000ff4400720c */ /* 0x000fe20003f25270 */
[----:B------:R-:W-:Y:S01]  /*6ae0*/  IMAD.MOV.U32 R30, RZ, RZ, RZ ;  /* 0x000000ffff1e7224 */ /* 0x000fe200078e00ff */
[----:B------:R-:W-:Y:S02]  /*6af0*/  CS2R R28, SRZ ;  /* 0x00000000001c7805 */ /* 0x000fe4000001ff00 */
[----:B------:R-:W-:Y:S02]  /*6b00*/  CS2R R38, SRZ ;  /* 0x0000000000267805 */ /* 0x000fe4000001ff00 */
[----:B------:R-:W-:Y:S07]  /*6b10*/  CS2R R36, SRZ ;  /* 0x0000000000247805 */ /* 0x000fee000001ff00 */
[----:B------:R-:W-:Y:S01]  /*6b20*/  @P1 IMAD R2, R2, 0x800, R46 ;  /* 0x0000080002021824 */ /* 0x000fe200078e022e */
[----:B------:R-:W-:Y:S05]  /*6b30*/  @P1 WARPSYNC.ALL ;  /* 0x0000000000001948 */ /* 0x000fea0003800000 */
[----:B------:R-:W-:Y:S01]  /*6b40*/  @P1 LEA R2, R2, UR49, 0x1 ;  /* 0x0000003102021c11 */ /* 0x000fe2000f8e08ff */
[----:B------:R-:W-:Y:S04]  /*6b50*/  UIADD3 UR4, UPT, UPT, UR50, 0x1, URZ ;  /* 0x0000000132047890 */ /* 0x000fe8000fffe0ff */
[----:B------:R2:W4:Y:S01]  /*6b60*/  @P1 LDSM.16.M88.4 R28, [R2+0x200] ;  /* 0x00020000021c183b */ /* 0x0005220000000200 */
[----:B------:R-:W-:Y:S01]  /*6b70*/  UISETP.NE.AND UP0, UPT, UR4, 0x3, UPT ;  /* 0x000000030400788c */ /* 0x000fe2000bf05270 */
[----:B-1----:R-:W-:Y:S03]  /*6b80*/  @P1 IMAD R0, R55, 0x2, R2 ;  /* 0x0000000237001824 */ /* 0x002fe600078e0202 */
[----:B------:R-:W-:Y:S02]  /*6b90*/  USEL UR5, URZ, 0x1, UP0 ;  /* 0x00000001ff057887 */ /* 0x000fe40008000000 */
[----:B------:R2:W1:Y:S01]  /*6ba0*/  @P1 LDSM.16.M88.4 R36, [R0+0x200] ;  /* 0x000200000024183b */ /* 0x0004620000000200 */
[----:B------:R-:W-:Y:S03]  /*6bb0*/  USEL UR4, UR4, URZ, UP0 ;  /* 0x000000ff04047287 */ /* 0x000fe60008000000 */
[----:B------:R-:W-:Y:S03]  /*6bc0*/  LOP3.LUT R65, R65, UR5, RZ, 0x3c, !PT ;  /* 0x0000000541417c12 */ /* 0x000fe6000f8e3cff */
[----:B------:R-:W-:Y:S02]  /*6bd0*/  IMAD.U32 R66, RZ, RZ, UR4 ;  /* 0x00000004ff427e24 */ /* 0x000fe4000f8e00ff */
.L_x_96:
[----:B------:R-:W-:Y:S05]  /*6be0*/  BSYNC B1 ;  /* 0x0000000000017941 */ /* 0x000fea0003800000 */
.L_x_95:
[----:B--2---:R-:W-:Y:S04]  /*6bf0*/  SHF.R.U32.HI R0, RZ, 0x15, R25 ;  /* 0x00000015ff007819 */ /* 0x004fe80000011619 */
[----:B------:R-:W-:Y:S01]  /*6c00*/  LOP3.LUT P1, RZ, R0, 0x3, R49, 0x48, !PT ;  /* 0x0000000300ff7812 */ /* 0x000fe20007824831 */
[----:B------:R-:W-:Y:S01]  /*6c10*/  @!UPT UIADD3 URZ, UPT, UPT, URZ, URZ, URZ ;  /* 0x000000fffffff290 */ /* 0x000fe2000fffe0ff */
[----:B---3--:R-:W-:Y:S11]  /*6c20*/  @P0 BRA `(.L_x_100) ;  /* 0x0000000000080947 */ /* 0x008ff60003800000 */
[----:B------:R-:W2:Y:S02]  /*6c30*/  SYNCS.PHASECHK.TRANS64.TRYWAIT P0, [R27+URZ+0x120], R3 ;  /* 0x000120031b0075a7 */ /* 0x000ea400080011ff */
[----:B--2---:R-:W-:Y:S05]  /*6c40*/  @!P0 BRA `(.L_x_101) ;  /* 0x0000001c00f08947 */ /* 0x004fea0003800000 */
.L_x_100:
[----:B------:R-:W-:Y:S05]  /*6c50*/  @!P1 BRA `(.L_x_102) ;  /* 0x0000000000409947 */ /* 0x000fea0003800000 */
[----:B------:R-:W3:Y:S01]  /*6c60*/  LDCU.64 UR8, c[0x4][0x70] ;  /* 0x01000e00ff0877ac */ /* 0x000ee20008000a00 */
[----:B--2---:R-:W-:Y:S01]  /*6c70*/  MOV R3, 0x0 ;  /* 0x0000000000037802 */ /* 0x004fe20000000f00 */
[----:B------:R-:W-:Y:S02]  /*6c80*/  HFMA2 R12, -RZ, RZ, 0, 5.9604644775390625e-08 ;  /* 0x00000001ff0c7431 */ /* 0x000fe400000001ff */
[----:B------:R-:W-:Y:S02]  /*6c90*/  IMAD.MOV.U32 R8, RZ, RZ, 0x192 ;  /* 0x00000192ff087424 */ /* 0x000fe400078e00ff */
[----:B------:R-:W-:Y:S01]  /*6ca0*/  IMAD.MOV.U32 R13, RZ, RZ, RZ ;  /* 0x000000ffff0d7224 */ /* 0x000fe200078e00ff */
[----:B------:R-:W2:Y:S01]  /*6cb0*/  LDCU.64 UR6, c[0x4][0x78] ;  /* 0x01000f00ff0677ac */ /* 0x000ea20008000a00 */
[----:B------:R-:W1:Y:S01]  /*6cc0*/  LDC.64 R2, c[0x4][R3] ;  /* 0x0100000003027b82 */ /* 0x000e620000000a00 */
[----:B------:R-:W5:Y:S01]  /*6cd0*/  LDCU.64 UR4, c[0x4][0x10] ;  /* 0x01000200ff0477ac */ /* 0x000f620008000a00 */
[----:B---3--:R-:W-:Y:S01]  /*6ce0*/  MOV R5, UR9 ;  /* 0x0000000900057c02 */ /* 0x008fe20008000f00 */
[----:B------:R-:W-:Y:S01]  /*6cf0*/  IMAD.U32 R4, RZ, RZ, UR8 ;  /* 0x00000008ff047e24 */ /* 0x000fe2000f8e00ff */
[----:B--2---:R-:W-:Y:S01]  /*6d00*/  MOV R7, UR7 ;  /* 0x0000000700077c02 */ /* 0x004fe20008000f00 */
[----:B------:R-:W-:Y:S01]  /*6d10*/  IMAD.U32 R6, RZ, RZ, UR6 ;  /* 0x00000006ff067e24 */ /* 0x000fe2000f8e00ff */
[----:B-----5:R-:W-:Y:S01]  /*6d20*/  MOV R11, UR5 ;  /* 0x00000005000b7c02 */ /* 0x020fe20008000f00 */
[----:B------:R-:W-:Y:S02]  /*6d30*/  IMAD.U32 R10, RZ, RZ, UR4 ;  /* 0x00000004ff0a7e24 */ /* 0x000fe4000f8e00ff */
[----:B------:R-:W-:Y:S07]  /*6d40*/  LEPC R20, `(.L_x_102) ;  /* 0x000000001014794e */ /* 0x000fee0000000000 */
[----:B-1--4-:R-:W-:Y:S05]  /*6d50*/  CALL.ABS.NOINC R2 ;  /* 0x0000000002007343 */ /* 0x012fea0003c00000 */
.L_x_102:
[----:B------:R-:W-:Y:S05]  /*6d60*/  WARPSYNC.ALL ;  /* 0x0000000000007948 */ /* 0x000fea0003800000 */
[----:B------:R-:W-:Y:S01]  /*6d70*/  R2UR UR4, R25 ;  /* 0x00000000190472ca */ /* 0x000fe200000e0000 */
[----:B--2-4-:R-:W-:Y:S01]  /*6d80*/  HADD2.F32 R3, -RZ, R28.H0_H0 ;  /* 0x2000001cff037230 */ /* 0x014fe20000004100 */
[----:B------:R-:W-:Y:S01]  /*6d90*/  SHF.L.U32 R64, R55, 0x1, RZ ;  /* 0x0000000137407819 */ /* 0x000fe200000006ff */
[----:B------:R-:W-:Y:S01]  /*6da0*/  HADD2.F32 R20, -RZ, R30.H0_H0 ;  /* 0x2000001eff147230 */ /* 0x000fe20000004100 */
[----:B------:R-:W-:Y:S01]  /*6db0*/  ISETP.NE.AND P0, PT, R47, RZ, PT ;  /* 0x000000ff2f00720c */ /* 0x000fe20003f05270 */
[----:B------:R-:W-:Y:S08]  /*6dc0*/  BSSY.RECONVERGENT B0, `(.L_x_103) ;  /* 0x0000051000007945 */ /* 0x000ff00003800200 */
[----:B------:R-:W2:Y:S02]  /*6dd0*/  LDTM.16dp256bit.x4 R4, tmem[UR4] ;  /* 0x00000004000479ee */ /* 0x000ea40008120000 */
[C---:B--2---:R-:W-:Y:S01]  /*6de0*/  FMUL R0, R24.reuse, R4 ;  /* 0x0000000418007220 */ /* 0x044fe20000400000 */
[----:B------:R-:W-:Y:S02]  /*6df0*/  HADD2.F32 R4, -RZ, R28.H1_H1 ;  /* 0x3000001cff047230 */ /* 0x000fe40000004100 */
[----:B------:R-:W-:Y:S01]  /*6e00*/  FMUL R2, R24, R5 ;  /* 0x0000000518027220 */ /* 0x000fe20000400000 */
[--C-:B------:R-:W-:Y:S02]  /*6e10*/  HADD2.F32 R5, -RZ, R29.reuse.H0_H0 ;  /* 0x2000001dff057230 */ /* 0x100fe40000004100 */
[----:B------:R-:W-:Y:S01]  /*6e20*/  FFMA R0, R26, R3, R0 ;  /* 0x000000031a007223 */ /* 0x000fe20000000000 */
[----:B------:R-:W-:Y:S01]  /*6e30*/  FMUL R3, R24, R6 ;  /* 0x0000000618037220 */ /* 0x000fe20000400000 */
[----:B------:R-:W-:Y:S02]  /*6e40*/  HADD2.F32 R6, -RZ, R29.H1_H1 ;  /* 0x3000001dff067230 */ /* 0x000fe40000004100 */
[----:B------:R-:W-:Y:S01]  /*6e50*/  FFMA R2, R26, R4, R2 ;  /* 0x000000041a027223 */ /* 0x000fe20000000002 */
[----:B------:R-:W-:Y:S01]  /*6e60*/  FMUL R7, R24, R7 ;  /* 0x0000000718077220 */ /* 0x000fe20000400000 */
[----:B------:R-:W-:Y:S01]  /*6e70*/  FFMA R3, R26, R5, R3 ;  /* 0x000000051a037223 */ /* 0x000fe20000000003 */
[C---:B------:R-:W-:Y:S01]  /*6e80*/  FMUL R4, R24.reuse, R8 ;  /* 0x0000000818047220 */ /* 0x040fe20000400000 */
[----:B------:R-:W-:Y:S01]  /*6e90*/  FMUL R5, R24, R9 ;  /* 0x0000000918057220 */ /* 0x000fe20000400000 */
[----:B------:R-:W-:Y:S01]  /*6ea0*/  F2FP.F16.F32.PACK_AB R32, R2, R0 ;  /* 0x000000000220723e */ /* 0x000fe200000000ff */
[C---:B------:R-:W-:Y:S01]  /*6eb0*/  FFMA R7, R26.reuse, R6, R7 ;  /* 0x000000061a077223 */ /* 0x040fe20000000007 */
[----:B------:R-:W-:Y:S02]  /*6ec0*/  HADD2.F32 R0, -RZ, R30.H1_H1 ;  /* 0x3000001eff007230 */ /* 0x000fe40000004100 */
[----:B------:R-:W-:Y:S01]  /*6ed0*/  FFMA R4, R26, R20, R4 ;  /* 0x000000141a047223 */ /* 0x000fe20000000004 */
[--C-:B------:R-:W-:Y:S02]  /*6ee0*/  HADD2.F32 R2, -RZ, R31.reuse.H0_H0 ;  /* 0x2000001fff027230 */ /* 0x100fe40000004100 */
[----:B------:R-:W-:Y:S01]  /*6ef0*/  FMUL R6, R24, R10 ;  /* 0x0000000a18067220 */ /* 0x000fe20000400000 */
[----:B------:R-:W-:Y:S01]  /*6f00*/  F2FP.F16.F32.PACK_AB R33, R7, R3 ;  /* 0x000000030721723e */ /* 0x000fe200000000ff */
[----:B------:R-:W-:Y:S02]  /*6f10*/  HADD2.F32 R3, -RZ, R31.H1_H1 ;  /* 0x3000001fff037230 */ /* 0x000fe40000004100 */
[----:B------:R-:W-:Y:S01]  /*6f20*/  FFMA R5, R26, R0, R5 ;  /* 0x000000001a057223 */ /* 0x000fe20000000005 */
[C---:B------:R-:W-:Y:S01]  /*6f30*/  FMUL R11, R24.reuse, R11 ;  /* 0x0000000b180b7220 */ /* 0x040fe20000400000 */
[--C-:B-1----:R-:W-:Y:S02]  /*6f40*/  HADD2.F32 R7, -RZ, R36.reuse.H0_H0 ;  /* 0x20000024ff077230 */ /* 0x102fe40000004100 */
[C---:B------:R-:W-:Y:S01]  /*6f50*/  FMUL R8, R24.reuse, R12 ;  /* 0x0000000c18087220 */ /* 0x040fe20000400000 */
[----:B------:R-:W-:Y:S02]  /*6f60*/  HADD2.F32 R0, -RZ, R36.H1_H1 ;  /* 0x30000024ff007230 */ /* 0x000fe40000004100 */
[----:B------:R-:W-:Y:S01]  /*6f70*/  FMUL R9, R24, R13 ;  /* 0x0000000d18097220 */ /* 0x000fe20000400000 */
[C---:B------:R-:W-:Y:S01]  /*6f80*/  FFMA R6, R26.reuse, R2, R6 ;  /* 0x000000021a067223 */ /* 0x040fe20000000006 */
[C---:B------:R-:W-:Y:S01]  /*6f90*/  FFMA R11, R26.reuse, R3, R11 ;  /* 0x000000031a0b7223 */ /* 0x040fe2000000000b */
[C---:B------:R-:W-:Y:S01]  /*6fa0*/  FFMA R8, R26.reuse, R7, R8 ;  /* 0x000000071a087223 */ /* 0x040fe20000000008 */
[----:B------:R-:W-:Y:S01]  /*6fb0*/  FFMA R9, R26, R0, R9 ;  /* 0x000000001a097223 */ /* 0x000fe20000000009 */
[--C-:B------:R-:W-:Y:S02]  /*6fc0*/  HADD2.F32 R2, -RZ, R37.reuse.H0_H0 ;  /* 0x20000025ff027230 */ /* 0x100fe40000004100 */
[C---:B------:R-:W-:Y:S01]  /*6fd0*/  FMUL R10, R24.reuse, R14 ;  /* 0x0000000e180a7220 */ /* 0x040fe20000400000 */
[----:B------:R-:W-:Y:S02]  /*6fe0*/  HADD2.F32 R0, -RZ, R37.H1_H1 ;  /* 0x30000025ff007230 */ /* 0x000fe40000004100 */
[----:B------:R-:W-:Y:S01]  /*6ff0*/  FMUL R15, R24, R15 ;  /* 0x0000000f180f7220 */ /* 0x000fe20000400000 */
[----:B------:R-:W-:Y:S01]  /*7000*/  F2FP.F16.F32.PACK_AB R34, R5, R4 ;  /* 0x000000040522723e */ /* 0x000fe200000000ff */
[----:B------:R-:W-:Y:S01]  /*7010*/  FFMA R10, R26, R2, R10 ;  /* 0x000000021a0a7223 */ /* 0x000fe2000000000a */
[----:B------:R-:W-:Y:S01]  /*7020*/  FMUL R12, R24, R16 ;  /* 0x00000010180c7220 */ /* 0x000fe20000400000 */
[----:B------:R-:W-:Y:S01]  /*7030*/  FFMA R15, R26, R0, R15 ;  /* 0x000000001a0f7223 */ /* 0x000fe2000000000f */
[--C-:B------:R-:W-:Y:S01]  /*7040*/  HADD2.F32 R0, -RZ, R38.reuse.H0_H0 ;  /* 0x20000026ff007230 */ /* 0x100fe20000004100 */
[----:B------:R-:W-:Y:S01]  /*7050*/  MOV R5, UR50 ;  /* 0x0000003200057c02 */ /* 0x000fe20008000f00 */
[----:B------:R-:W-:Y:S02]  /*7060*/  HADD2.F32 R2, -RZ, R38.H1_H1 ;  /* 0x30000026ff027230 */ /* 0x000fe40000004100 */
[C---:B------:R-:W-:Y:S01]  /*7070*/  FMUL R13, R24.reuse, R17 ;  /* 0x00000011180d7220 */ /* 0x040fe20000400000 */
[--C-:B------:R-:W-:Y:S02]  /*7080*/  HADD2.F32 R3, -RZ, R39.reuse.H0_H0 ;  /* 0x20000027ff037230 */ /* 0x100fe40000004100 */
[C---:B------:R-:W-:Y:S01]  /*7090*/  FMUL R14, R24.reuse, R18 ;  /* 0x00000012180e7220 */ /* 0x040fe20000400000 */
[----:B------:R-:W-:Y:S02]  /*70a0*/  HADD2.F32 R4, -RZ, R39.H1_H1 ;  /* 0x30000027ff047230 */ /* 0x000fe40000004100 */
[----:B------:R-:W-:Y:S01]  /*70b0*/  FMUL R19, R24, R19 ;  /* 0x0000001318137220 */ /* 0x000fe20000400000 */
[C---:B------:R-:W-:Y:S01]  /*70c0*/  FFMA R12, R26.reuse, R0, R12 ;  /* 0x000000001a0c7223 */ /* 0x040fe2000000000c */
[----:B------:R-:W-:Y:S01]  /*70d0*/  LEA R5, R5, R46, 0xb ;  /* 0x0000002e05057211 */ /* 0x000fe200078e58ff */
[C---:B------:R-:W-:Y:S01]  /*70e0*/  FFMA R13, R26.reuse, R2, R13 ;  /* 0x000000021a0d7223 */ /* 0x040fe2000000000d */
[C---:B------:R-:W-:Y:S01]  /*70f0*/  FFMA R14, R26.reuse, R3, R14 ;  /* 0x000000031a0e7223 */ /* 0x040fe2000000000e */
[----:B------:R-:W-:Y:S01]  /*7100*/  FFMA R19, R26, R4, R19 ;  /* 0x000000041a137223 */ /* 0x000fe20000000013 */
[----:B------:R-:W-:Y:S02]  /*7110*/  F2FP.F16.F32.PACK_AB R35, R11, R6 ;  /* 0x000000060b23723e */ /* 0x000fe400000000ff */
[----:B------:R-:W-:Y:S02]  /*7120*/  LEA R5, R5, UR49, 0x1 ;  /* 0x0000003105057c11 */ /* 0x000fe4000f8e08ff */
[----:B------:R-:W-:Y:S02]  /*7130*/  F2FP.F16.F32.PACK_AB R8, R9, R8 ;  /* 0x000000080908723e */ /* 0x000fe400000000ff */
[----:B------:R-:W-:Y:S01]  /*7140*/  F2FP.F16.F32.PACK_AB R9, R15, R10 ;  /* 0x0000000a0f09723e */ /* 0x000fe200000000ff */
[----:B------:R1:W-:Y:S01]  /*7150*/  STSM.16.M88.4 [R5+0x200], R32 ;  /* 0x0002002005007844 */ /* 0x0003e20000000200 */
[----:B------:R-:W-:Y:S02]  /*7160*/  F2FP.F16.F32.PACK_AB R10, R13, R12 ;  /* 0x0000000c0d0a723e */ /* 0x000fe400000000ff */
[----:B------:R-:W-:Y:S02]  /*7170*/  F2FP.F16.F32.PACK_AB R11, R19, R14 ;  /* 0x0000000e130b723e */ /* 0x000fe400000000ff */
[----:B------:R-:W-:Y:S05]  /*7180*/  IADD3 R0, PT, PT, R64, 0x200, R5 ;  /* 0x0000020040007810 */ /* 0x000fea0007ffe005 */
[----:B------:R1:W-:Y:S01]  /*7190*/  STSM.16.M88.4 [R0], R8 ;  /* 0x0000000800007844 */ /* 0x0003e20000000200 */
[----:B------:R-:W-:Y:S01]  /*71a0*/  @!PT LDS RZ, [RZ] ;  /* 0x00000000fffff984 */ /* 0x000fe20000000800 */
[----:B------:R-:W-:Y:S01]  /*71b0*/  @!PT LDS RZ, [RZ] ;  /* 0x00000000fffff984 */ /* 0x000fe20000000800 */
[----:B------:R-:W-:Y:S01]  /*71c0*/  @!PT LDS RZ, [RZ] ;  /* 0x00000000fffff984 */ /* 0x000fe20000000800 */
[----:B------:R-:W-:Y:S01]  /*71d0*/  @!PT LDS RZ, [RZ] ;  /* 0x00000000fffff984 */ /* 0x000fe20000000800 */
[----:B------:R2:W-:Y:S07]  /*71e0*/  MEMBAR.ALL.CTA ;  /* 0x0000000000007992 */ /* 0x0005ee0000008000 */
[----:B--2---:R-:W2:Y:S02]  /*71f0*/  FENCE.VIEW.ASYNC.S ;  /* 0x00000000000073c6 */ /* 0x004ea40000000000 */
[----:B--2---:R-:W-:Y:S06]  /*7200*/  BAR.SYNC.DEFER_BLOCKING 0x1, 0x80 ;  /* 0x0042000000007b1d */ /* 0x004fec0000010000 */
[----:B------:R-:W-:Y:S05]  /*7210*/  @P0 BRA `(.L_x_104) ;  /* 0x00000000002c0947 */ /* 0x000fea0003800000 */
[----:B------:R-:W2:Y:S01]  /*7220*/  LDCU.64 UR6, c[0x0][0x348] ;  /* 0x00006900ff0677ac */ /* 0x000ea20008000a00 */
[----:B------:R-:W-:Y:S02]  /*7230*/  R2UR UR42, R60 ;  /* 0x000000003c2a72ca */ /* 0x000fe400000e0000 */
[----:B------:R-:W-:Y:S01]  /*7240*/  R2UR UR43, R59 ;  /* 0x000000003b2b72ca */ /* 0x000fe200000e0000 */
[----:B------:R-:W-:Y:S01]  /*7250*/  ULEA UR5, UR50, UR49, 0xc ;  /* 0x0000003132057291 */ /* 0x000fe2000f8e60ff */
[----:B------:R-:W-:Y:S02]  /*7260*/  R2UR UR44, R57 ;  /* 0x00000000392c72ca */ /* 0x000fe400000e0000 */
[----:B------:R-:W-:Y:S01]  /*7270*/  R2UR UR45, R58 ;  /* 0x000000003a2d72ca */ /* 0x000fe200000e0000 */
[----:B------:R-:W-:Y:S02]  /*7280*/  UIADD3 UR40, UPT, UPT, UR5, 0x200, URZ ;  /* 0x0000020005287890 */ /* 0x000fe4000fffe0ff */
[----:B--2---:R-:W-:Y:S04]  /*7290*/  UIADD3 UR4, UP0, UPT, UR6, 0x780, URZ ;  /* 0x0000078006047890 */ /* 0x004fe8000ff1e0ff */
[----:B------:R-:W-:Y:S09]  /*72a0*/  UIADD3.X UR5, UPT, UPT, URZ, UR7, URZ, UP0, !UPT ;  /* 0x00000007ff057290 */ /* 0x000ff200087fe4ff */
[----:B------:R2:W-:Y:S02]  /*72b0*/  UTMASTG.5D.IM2COL [UR40], [UR4] ;  /* 0x00000028040073b5 */ /* 0x0005e40008060000 */
[----:B--2---:R0:W-:Y:S02]  /*72c0*/  UTMACMDFLUSH ;  /* 0x00000000000079b7 */ /* 0x0041e40000000000 */
.L_x_104:
[----:B------:R-:W-:Y:S05]  /*72d0*/  BSYNC.RECONVERGENT B0 ;  /* 0x0000000000007941 */ /* 0x000fea0003800200 */
.L_x_103:
[----:B------:R-:W-:Y:S01]  /*72e0*/  UIADD3 UR42, UPT, UPT, UR50, 0x1, URZ ;  /* 0x00000001322a7890 */ /* 0x000fe2000fffe0ff */
[----:B------:R-:W-:Y:S03]  /*72f0*/  BSSY.RECONVERGENT B0, `(.L_x_105) ;  /* 0x0000005000007945 */ /* 0x000fe60003800200 */
[----:B------:R-:W-:Y:S04]  /*7300*/  UISETP.NE.AND UP0, UPT, UR42, 0x3, UPT ;  /* 0x000000032a00788c */ /* 0x000fe8000bf05270 */
[----:B------:R-:W-:Y:S01]  /*7310*/  USEL UR40, UR42, URZ, UP0 ;  /* 0x000000ff2a287287 */ /* 0x000fe20008000000 */
[----:B------:R-:W-:Y:S11]  /*7320*/  @P0 BRA `(.L_x_106) ;  /* 0x0000000000040947 */ /* 0x000ff60003800000 */
[----:B------:R-:W-:Y:S04]  /*7330*/  DEPBAR.LE SB0, 0x1 ;  /* 0x000080400000791a */ /* 0x000fe80000000000 */
.L_x_106:
[----:B------:R-:W-:Y:S05]  /*7340*/  BSYNC.RECONVERGENT B0 ;  /* 0x0000000000007941 */ /* 0x000fea0003800200 */
.L_x_105:
[----:B------:R-:W-:Y:S01]  /*7350*/  BAR.SYNC.DEFER_BLOCKING 0x1, 0x80 ;  /* 0x0042000000007b1d */ /* 0x000fe20000010000 */
[----:B------:R-:W-:Y:S01]  /*7360*/  ISETP.NE.AND P1, PT, R63, RZ, PT ;  /* 0x000000ff3f00720c */ /* 0x000fe20003f25270 */
[----:B------:R-:W-:Y:S01]  /*7370*/  UISETP.NE.AND UP0, UPT, UR54, URZ, UPT ;  /* 0x000000ff3600728c */ /* 0x000fe2000bf05270 */
[----:B------:R-:W-:Y:S11]  /*7380*/  LEA R3, R66, UR49, 0x3 ;  /* 0x0000003142037c11 */ /* 0x000ff6000f8e18ff */
[----:B------:R-:W-:Y:S01]  /*7390*/  @P1 SHF.L.U32 R4, R65, 0x1f, RZ ;  /* 0x0000001f41041819 */ /* 0x000fe200000006ff */
[----:B------:R-:W-:Y:S06]  /*73a0*/  BRA.U !UP0, `(.L_x_107) ;  /* 0x0000000108247547 */ /* 0x000fec000b800000 */
[----:B-1----:R-:W1:Y:S01]  /*73b0*/  S2R R0, SR_CgaCtaId ;  /* 0x0000000000007919 */ /* 0x002e620000008800 */
[----:B------:R-:W-:Y:S01]  /*73c0*/  IMAD.U32 R2, RZ, RZ, UR52 ;  /* 0x00000034ff027e24 */ /* 0x000fe2000f8e00ff */
[----:B------:R-:W-:Y:S04]  /*73d0*/  UIADD3 UR4, UPT, UPT, UR52, 0x1, URZ ;  /* 0x0000000134047890 */ /* 0x000fe8000fffe0ff */
[----:B------:R-:W-:Y:S01]  /*73e0*/  @P1 LEA R2, R2, UR49, 0x3 ;  /* 0x0000003102021c11 */ /* 0x000fe2000f8e18ff */
[----:B------:R-:W-:Y:S04]  /*73f0*/  UISETP.NE.AND UP0, UPT, UR4, 0x3, UPT ;  /* 0x000000030400788c */ /* 0x000fe8000bf05270 */
[----:B------:R-:W-:Y:S01]  /*7400*/  @P1 VIADD R2, R2, 0xe8 ;  /* 0x000000e802021836 */ /* 0x000fe20000000000 */
[----:B------:R-:W-:Y:S04]  /*7410*/  USEL UR52, UR4, URZ, UP0 ;  /* 0x000000ff04347287 */ /* 0x000fe80008000000 */
[----:B-1----:R-:W-:Y:S04]  /*7420*/  @P1 PRMT R0, R0, 0x654, R2 ;  /* 0x0000065400001816 */ /* 0x002fe80000000002 */
[----:B------:R2:W-:Y:S04]  /*7430*/  @P1 SYNCS.ARRIVE.TRANS64.RED.A1T0 RZ, [R0+URZ], RZ ;  /* 0x000000ff00ff19a7 */ /* 0x0005e800081004ff */
.L_x_107:
[----:B------:R-:W3:Y:S01]  /*7440*/  @P1 SYNCS.PHASECHK.TRANS64.TRYWAIT P0, [R3+URZ+0xd0], R4 ;  /* 0x0000d004030015a7 */ /* 0x000ee200080011ff */
[----:B------:R-:W-:Y:S01]  /*7450*/  BSSY B1, `(.L_x_108) ;  /* 0x0000013000017945 */ /* 0x000fe20003800000 */
[----:B---3--:R-:W-:Y:S03]  /*7460*/  @P1 SEL R67, RZ, 0x1, !P0 ;  /* 0x00000001ff431807 */ /* 0x008fe60004000000 */
[----:B------:R-:W-:Y:S05]  /*7470*/  @!P1 BRA `(.L_x_109) ;  /* 0x0000000000409947 */ /* 0x000fea0003800000 */
[----:B------:R-:W-:Y:S01]  /*7480*/  ISETP.NE.AND P1, PT, R68, RZ, PT ;  /* 0x000000ff4400720c */ /* 0x000fe20003f25270 */
[----:B------:R-:W-:Y:S01]  /*7490*/  BSSY B0, `(.L_x_110) ;  /* 0x0000009000007945 */ /* 0x000fe20003800000 */
[----:B------:R-:W-:Y:S11]  /*74a0*/  ISETP.NE.AND P0, PT, R67, RZ, PT ;  /* 0x000000ff4300720c */ /* 0x000ff60003f05270 */
[----:B------:R-:W-:Y:S05]  /*74b0*/  @P1 IMAD R2, R66, 0x800, R46 ;  /* 0x0000080042021824 */ /* 0x000fea00078e022e */
[----:B------:R-:W-:Y:S05]  /*74c0*/  @P1 LEA R2, R2, UR49, 0x1 ;  /* 0x0000003102021c11 */ /* 0x000fea000f8e08ff */
[----:B-12---:R-:W-:Y:S01]  /*74d0*/  @P1 IMAD.IADD R0, R64, 0x1, R2 ;  /* 0x0000000140001824 */ /* 0x006fe200078e0202 */
[----:B------:R-:W-:Y:S06]  /*74e0*/  @P0 BRA `(.L_x_111) ;  /* 0x00000000000c0947 */ /* 0x000fec0003800000 */
[----:B------:R-:W-:Y:S04]  /*74f0*/  SHF.L.U32 R65, R65, 0x1f, RZ ;  /* 0x0000001f41417819 */ /* 0x000fe800000006ff */
[----:B------:R-:W1:Y:S02]  /*7500*/  SYNCS.PHASECHK.TRANS64.TRYWAIT P0, [R3+URZ+0xd0], R65 ;  /* 0x0000d041030075a7 */ /* 0x000e6400080011ff */
[----:B-1----:R-:W-:Y:S05]  /*7510*/  @!P0 BRA `(.L_x_112) ;  /* 0x0000001400d08947 */ /* 0x002fea0003800000 */
.L_x_111:
[----:B------:R-:W-:Y:S05]  /*7520*/  BSYNC B0 ;  /* 0x0000000000007941 */ /* 0x000fea0003800000 */
.L_x_110:
[----:B------:R-:W-:Y:S11]  /*7530*/  ISETP.NE.AND P0, PT, R68, RZ, PT ;  /* 0x000000ff4400720c */ /* 0x000ff60003f05270 */
[----:B------:R-:W-:Y:S02]  /*7540*/  @!UPT UIADD3 URZ, UPT, UPT, URZ, URZ, URZ ;  /* 0x000000fffffff290 */ /* 0x000fe4000fffe0ff */
[----:B------:R-:W-:Y:S05]  /*7550*/  @P0 WARPSYNC.ALL ;  /* 0x0000000000000948 */ /* 0x000fea0003800000 */
[----:B------:R3:W4:Y:S04]  /*7560*/  @P0 LDSM.16.M88.4 R28, [R2+0x200] ;  /* 0x00020000021c083b */ /* 0x0007280000000200 */
[----:B------:R3:W2:Y:S02]  /*7570*/  @P0 LDSM.16.M88.4 R36, [R0+0x200] ;  /* 0x000200000024083b */ /* 0x0006a40000000200 */
.L_x_109:
[----:B------:R-:W-:Y:S05]  /*7580*/  BSYNC B1 ;  /* 0x0000000000017941 */ /* 0x000fea0003800000 */
.L_x_108:
[----:B-123--:R-:W-:Y:S05]  /*7590*/  VIADD R0, R25, 0x20 ;  /* 0x0000002019007836 */ /* 0x00efea0000000000 */
[----:B------:R-:W-:Y:S04]  /*75a0*/  SHF.R.U32.HI R0, RZ, 0x15, R0 ;  /* 0x00000015ff007819 */ /* 0x000fe80000011600 */
[----:B------:R-:W-:Y:S11]  /*75b0*/  LOP3.LUT P0, RZ, R0, 0x3, R49, 0x48, !PT ;  /* 0x0000000300ff7812 */ /* 0x000ff60007804831 */
[----:B------:R-:W-:Y:S02]  /*75c0*/  @!UPT UIADD3 URZ, UPT, UPT, URZ, URZ, URZ ;  /* 0x000000fffffff290 */ /* 0x000fe4000fffe0ff */
[----:B------:R-:W-:Y:S05]  /*75d0*/  @!P0 BRA `(.L_x_113) ;  /* 0x0000000000408947 */ /* 0x000fea0003800000 */
[----:B------:R-:W1:Y:S01]  /*75e0*/  LDCU.64 UR8, c[0x4][0x70] ;  /* 0x01000e00ff0877ac */ /* 0x000e620008000a00 */
[----:B------:R-:W-:Y:S01]  /*75f0*/  MOV R3, 0x0 ;  /* 0x0000000000037802 */ /* 0x000fe20000000f00 */
[----:B------:R-:W-:Y:S02]  /*7600*/  HFMA2 R12, -RZ, RZ, 0, 5.9604644775390625e-08 ;  /* 0x00000001ff0c7431 */ /* 0x000fe400000001ff */
[----:B------:R-:W-:Y:S02]  /*7610*/  IMAD.MOV.U32 R8, RZ, RZ, 0x192 ;  /* 0x00000192ff087424 */ /* 0x000fe400078e00ff */
[----:B------:R-:W-:Y:S01]  /*7620*/  IMAD.MOV.U32 R13, RZ, RZ, RZ ;  /* 0x000000ffff0d7224 */ /* 0x000fe200078e00ff */
[----:B------:R-:W2:Y:S01]  /*7630*/  LDCU.64 UR6, c[0x4][0x78] ;  /* 0x01000f00ff0677ac */ /* 0x000ea20008000a00 */
[----:B------:R-:W3:Y:S01]  /*7640*/  LDC.64 R2, c[0x4][R3] ;  /* 0x0100000003027b82 */ /* 0x000ee20000000a00 */
[----:B------:R-:W5:Y:S01]  /*7650*/  LDCU.64 UR4, c[0x4][0x10] ;  /* 0x01000200ff0477ac */ /* 0x000f620008000a00 */
[----:B-1----:R-:W-:Y:S01]  /*7660*/  MOV R5, UR9 ;  /* 0x0000000900057c02 */ /* 0x002fe20008000f00 */
[----:B------:R-:W-:Y:S01]  /*7670*/  IMAD.U32 R4, RZ, RZ, UR8 ;  /* 0x00000008ff047e24 */ /* 0x000fe2000f8e00ff */
[----:B--2---:R-:W-:Y:S01]  /*7680*/  MOV R7, UR7 ;  /* 0x0000000700077c02 */ /* 0x004fe20008000f00 */
[----:B------:R-:W-:Y:S01]  /*7690*/  IMAD.U32 R6, RZ, RZ, UR6 ;  /* 0x00000006ff067e24 */ /* 0x000fe2000f8e00ff */
[----:B-----5:R-:W-:Y:S01]  /*76a0*/  MOV R11, UR5 ;  /* 0x00000005000b7c02 */ /* 0x020fe20008000f00 */
[----:B------:R-:W-:Y:S02]  /*76b0*/  IMAD.U32 R10, RZ, RZ, UR4 ;  /* 0x00000004ff0a7e24 */ /* 0x000fe4000f8e00ff */
[----:B------:R-:W-:Y:S07]  /*76c0*/  LEPC R20, `(.L_x_113) ;  /* 0x000000001014794e */ /* 0x000fee0000000000 */
[----:B---34-:R-:W-:Y:S05]  /*76d0*/  CALL.ABS.NOINC R2 ;  /* 0x0000000002007343 */ /* 0x018fea0003c00000 */
.L_x_113:
[----:B------:R-:W-:Y:S01]  /*76e0*/  ISETP.NE.AND P0, PT, R47, RZ, PT ;  /* 0x000000ff2f00720c */ /* 0x000fe20003f05270 */
[----:B------:R-:W-:Y:S05]  /*76f0*/  WARPSYNC.ALL ;  /* 0x0000000000007948 */ /* 0x000fea0003800000 */
[----:B------:R-:W-:Y:S01]  /*7700*/  R2UR UR4, R25 ;  /* 0x00000000190472ca */ /* 0x000fe200000e0000 */
[----:B------:R-:W1:Y:S01]  /*7710*/  S2UR UR5, SR_CgaCtaId ;  /* 0x00000000000579c3 */ /* 0x000e620000008800 */
[--C-:B----4-:R-:W-:Y:S01]  /*7720*/  HADD2.F32 R20, -RZ, R28.reuse.H0_H0 ;  /* 0x2000001cff147230 */ /* 0x110fe20000004100 */
[----:B------:R-:W-:Y:S01]  /*7730*/  BSSY.RECONVERGENT B0, `(.L_x_114) ;  /* 0x0000058000007945 */ /* 0x000fe20003800200 */
[----:B------:R-:W-:Y:S02]  /*7740*/  HADD2.F32 R21, -RZ, R28.H1_H1 ;  /* 0x3000001cff157230 */ /* 0x000fe40000004100 */
[--C-:B------:R-:W-:Y:S02]  /*7750*/  HADD2.F32 R25, -RZ, R29.reuse.H0_H0 ;  /* 0x2000001dff197230 */ /* 0x100fe40000004100 */
[----:B------:R-:W-:Y:S02]  /*7760*/  HADD2.F32 R28, -RZ, R30.H0_H0 ;  /* 0x2000001eff1c7230 */ /* 0x000fe40000004100 */
[--C-:B------:R-:W-:Y:S02]  /*7770*/  HADD2.F32 R32, -RZ, R36.reuse.H0_H0 ;  /* 0x20000024ff207230 */ /* 0x100fe40000004100 */
[----:B------:R-:W-:Y:S01]  /*7780*/  HADD2.F32 R33, -RZ, R36.H1_H1 ;  /* 0x30000024ff217230 */ /* 0x000fe20000004100 */
[----:B------:R-:W2:Y:S01]  /*7790*/  LDTM.16dp256bit.x4 R4, tmem[UR4+0x20] ;  /* 0x00002004000479ee */ /* 0x000ea20008120000 */
[----:B------:R-:W-:Y:S01]  /*77a0*/  NOP ;  /* 0x0000000000007918 */ /* 0x000fe20000000000 */
[----:B------:R-:W-:Y:S01]  /*77b0*/  R2UR UR4, R27 ;  /* 0x000000001b0472ca */ /* 0x000fe200000e0000 */
[----:B------:R-:W-:Y:S02]  /*77c0*/  HADD2.F32 R27, -RZ, R29.H1_H1 ;  /* 0x3000001dff1b7230 */ /* 0x000fe40000004100 */
[----:B------:R-:W-:Y:S02]  /*77d0*/  HADD2.F32 R29, -RZ, R30.H1_H1 ;  /* 0x3000001eff1d7230 */ /* 0x000fe40000004100 */
[--C-:B------:R-:W-:Y:S02]  /*77e0*/  HADD2.F32 R30, -RZ, R31.reuse.H0_H0 ;  /* 0x2000001fff1e7230 */ /* 0x100fe40000004100 */
[----:B------:R-:W-:Y:S02]  /*77f0*/  HADD2.F32 R31, -RZ, R31.H1_H1 ;  /* 0x3000001fff1f7230 */ /* 0x000fe40000004100 */
[--C-:B------:R-:W-:Y:S02]  /*7800*/  HADD2.F32 R34, -RZ, R37.reuse.H0_H0 ;  /* 0x20000025ff227230 */ /* 0x100fe40000004100 */
[----:B------:R-:W-:Y:S02]  /*7810*/  HADD2.F32 R35, -RZ, R37.H1_H1 ;  /* 0x30000025ff237230 */ /* 0x000fe40000004100 */
[----:B------:R-:W-:Y:S01]  /*7820*/  UIADD3 UR4, UPT, UPT, UR4, 0x130, URZ ;  /* 0x0000013004047890 */ /* 0x000fe2000fffe0ff */
[--C-:B------:R-:W-:Y:S02]  /*7830*/  HADD2.F32 R36, -RZ, R38.reuse.H0_H0 ;  /* 0x20000026ff247230 */ /* 0x100fe40000004100 */
[----:B------:R-:W-:Y:S02]  /*7840*/  HADD2.F32 R37, -RZ, R38.H1_H1 ;  /* 0x30000026ff257230 */ /* 0x000fe40000004100 */
[--C-:B------:R-:W-:Y:S02]  /*7850*/  HADD2.F32 R38, -RZ, R39.reuse.H0_H0 ;  /* 0x20000027ff267230 */ /* 0x100fe40000004100 */
[----:B------:R-:W-:Y:S02]  /*7860*/  HADD2.F32 R39, -RZ, R39.H1_H1 ;  /* 0x30000027ff277230 */ /* 0x000fe40000004100 */
[C---:B--2---:R-:W-:Y:S01]  /*7870*/  FMUL R4, R24.reuse, R4 ;  /* 0x0000000418047220 */ /* 0x044fe20000400000 */
[----:B-1----:R-:W-:Y:S01]  /*7880*/  UPRMT UR4, UR5, 0x654, UR4 ;  /* 0x0000065405047896 */ /* 0x002fe20008000004 */
[C---:B------:R-:W-:Y:S01]  /*7890*/  FMUL R5, R24.reuse, R5 ;  /* 0x0000000518057220 */ /* 0x040fe20000400000 */
[----:B------:R-:W-:Y:S01]  /*78a0*/  FMUL R6, R24, R6 ;  /* 0x0000000618067220 */ /* 0x000fe20000400000 */
[----:B------:R-:W-:Y:S01]  /*78b0*/  FFMA R4, R26, R20, R4 ;  /* 0x000000141a047223 */ /* 0x000fe20000000004 */
[----:B------:R-:W-:Y:S01]  /*78c0*/  FMUL R7, R24, R7 ;  /* 0x0000000718077220 */ /* 0x000fe20000400000 */
[C---:B------:R-:W-:Y:S01]  /*78d0*/  FFMA R5, R26.reuse, R21, R5 ;  /* 0x000000151a057223 */ /* 0x040fe20000000005 */
[----:B------:R-:W-:Y:S01]  /*78e0*/  FFMA R6, R26, R25, R6 ;  /* 0x000000191a067223 */ /* 0x000fe20000000006 */
[----:B------:R-:W-:Y:S01]  /*78f0*/  FMUL R8, R24, R8 ;  /* 0x0000000818087220 */ /* 0x000fe20000400000 */
[----:B------:R-:W-:Y:S01]  /*7900*/  FFMA R7, R26, R27, R7 ;  /* 0x0000001b1a077223 */ /* 0x000fe20000000007 */
[----:B------:R-:W-:Y:S01]  /*7910*/  FMUL R9, R24, R9 ;  /* 0x0000000918097220 */ /* 0x000fe20000400000 */
[----:B------:R-:W-:Y:S01]  /*7920*/  F2FP.F16.F32.PACK_AB R4, R5, R4 ;  /* 0x000000040504723e */ /* 0x000fe200000000ff */
[----:B------:R-:W-:Y:S01]  /*7930*/  SYNCS.ARRIVE.TRANS64.RED.A1T0 RZ, [UR4], RZ ;  /* 0x000000ffffff79a7 */ /* 0x000fe20008100404 */
[C---:B------:R-:W-:Y:S01]  /*7940*/  FFMA R8, R26.reuse, R28, R8 ;  /* 0x0000001c1a087223 */ /* 0x040fe20000000008 */
[----:B------:R-:W-:Y:S01]  /*7950*/  F2FP.F16.F32.PACK_AB R5, R7, R6 ;  /* 0x000000060705723e */ /* 0x000fe200000000ff */
[----:B------:R-:W-:Y:S01]  /*7960*/  FFMA R9, R26, R29, R9 ;  /* 0x0000001d1a097223 */ /* 0x000fe20000000009 */
[C---:B------:R-:W-:Y:S01]  /*7970*/  FMUL R10, R24.reuse, R10 ;  /* 0x0000000a180a7220 */ /* 0x040fe20000400000 */
[C---:B------:R-:W-:Y:S01]  /*7980*/  FMUL R11, R24.reuse, R11 ;  /* 0x0000000b180b7220 */ /* 0x040fe20000400000 */
[C---:B------:R-:W-:Y:S01]  /*7990*/  FMUL R0, R24.reuse, R12 ;  /* 0x0000000c18007220 */ /* 0x040fe20000400000 */
[----:B------:R-:W-:Y:S01]  /*79a0*/  FMUL R2, R24, R13 ;  /* 0x0000000d18027220 */ /* 0x000fe20000400000 */
[----:B------:R-:W-:Y:S01]  /*79b0*/  FFMA R10, R26, R30, R10 ;  /* 0x0000001e1a0a7223 */ /* 0x000fe2000000000a */
[----:B------:R-:W-:Y:S01]  /*79c0*/  FMUL R3, R24, R14 ;  /* 0x0000000e18037220 */ /* 0x000fe20000400000 */
[----:B------:R-:W-:Y:S01]  /*79d0*/  F2FP.F16.F32.PACK_AB R6, R9, R8 ;  /* 0x000000080906723e */ /* 0x000fe200000000ff */
[----:B------:R-:W-:Y:S01]  /*79e0*/  FFMA R11, R26, R31, R11 ;  /* 0x0000001f1a0b7223 */ /* 0x000fe2000000000b */
[C---:B------:R-:W-:Y:S01]  /*79f0*/  FMUL R15, R24.reuse, R15 ;  /* 0x0000000f180f7220 */ /* 0x040fe20000400000 */
[----:B------:R-:W-:Y:S01]  /*7a00*/  FMUL R12, R24, R16 ;  /* 0x00000010180c7220 */ /* 0x000fe20000400000 */
[----:B------:R-:W-:Y:S01]  /*7a10*/  FFMA R0, R26, R32, R0 ;  /* 0x000000201a007223 */ /* 0x000fe20000000000 */
[----:B------:R-:W-:Y:S01]  /*7a20*/  MOV R8, UR40 ;  /* 0x0000002800087c02 */ /* 0x000fe20008000f00 */
[----:B------:R-:W-:Y:S01]  /*7a30*/  FMUL R13, R24, R17 ;  /* 0x00000011180d7220 */ /* 0x000fe20000400000 */
[----:B------:R-:W-:Y:S01]  /*7a40*/  FFMA R2, R26, R33, R2 ;  /* 0x000000211a027223 */ /* 0x000fe20000000002 */
[----:B------:R-:W-:Y:S01]  /*7a50*/  FMUL R14, R24, R18 ;  /* 0x00000012180e7220 */ /* 0x000fe20000400000 */
[C---:B------:R-:W-:Y:S01]  /*7a60*/  FFMA R3, R26.reuse, R34, R3 ;  /* 0x000000221a037223 */ /* 0x040fe20000000003 */
[----:B------:R-:W-:Y:S01]  /*7a70*/  FFMA R15, R26, R35, R15 ;  /* 0x000000231a0f7223 */ /* 0x000fe2000000000f */
[----:B------:R-:W-:Y:S01]  /*7a80*/  FMUL R19, R24, R19 ;  /* 0x0000001318137220 */ /* 0x000fe20000400000 */
[----:B------:R-:W-:Y:S01]  /*7a90*/  FFMA R12, R26, R36, R12 ;  /* 0x000000241a0c7223 */ /* 0x000fe2000000000c */
        /* <DEDUP_REMOVED lines=25> */
[----:B------:R-:W-:Y:S01]  /*7c30*/  R2UR UR12, R57 ;  /* 0x00000000390c72ca */ /* 0x000fe200000e0000 */
[----:B------:R-:W-:Y:S01]  /*7c40*/  UIADD3 UR9, UPT, UPT, UR41, 0x20, URZ ;  /* 0x0000002029097890 */ /* 0x000fe2000fffe0ff */
[----:B------:R-:W-:Y:S01]  /*7c50*/  R2UR UR13, R58 ;  /* 0x000000003a0d72ca */ /* 0x000fe200000e0000 */
[----:B------:R-:W-:Y:S02]  /*7c60*/  UIADD3 UR8, UPT, UPT, UR5, 0x200, URZ ;  /* 0x0000020005087890 */ /* 0x000fe4000fffe0ff */
[----:B--2---:R-:W-:Y:S04]  /*7c70*/  UIADD3 UR4, UP0, UPT, UR6, 0x780, URZ ;  /* 0x0000078006047890 */ /* 0x004fe8000ff1e0ff */
[----:B------:R-:W-:Y:S09]  /*7c80*/  UIADD3.X UR5, UPT, UPT, URZ, UR7, URZ, UP0, !UPT ;  /* 0x00000007ff057290 */ /* 0x000ff200087fe4ff */
[----:B------:R2:W-:Y:S02]  /*7c90*/  UTMASTG.5D.IM2COL [UR8], [UR4] ;  /* 0x00000008040073b5 */ /* 0x0005e40008060000 */
[----:B--2---:R0:W-:Y:S02]  /*7ca0*/  UTMACMDFLUSH ;  /* 0x00000000000079b7 */ /* 0x0041e40000000000 */
.L_x_115:
[----:B------:R-:W-:Y:S05]  /*7cb0*/  BSYNC.RECONVERGENT B0 ;  /* 0x0000000000007941 */ /* 0x000fea0003800200 */
.L_x_114:
[----:B------:R-:W-:Y:S01]  /*7cc0*/  UIADD3 UR4, UPT, UPT, UR40, 0x1, URZ ;  /* 0x0000000128047890 */ /* 0x000fe2000fffe0ff */
[----:B------:R-:W-:Y:S03]  /*7cd0*/  BSSY.RECONVERGENT B0, `(.L_x_116) ;  /* 0x0000008000007945 */ /* 0x000fe60003800200 */
[----:B------:R-:W-:Y:S04]  /*7ce0*/  UISETP.NE.AND UP0, UPT, UR4, 0x3, UPT ;  /* 0x000000030400788c */ /* 0x000fe8000bf05270 */
[----:B------:R-:W-:Y:S02]  /*7cf0*/  UISETP.EQ.XOR UP1, UPT, UR42, 0x3, !UP0 ;  /* 0x000000032a00788c */ /* 0x000fe4000c722a70 */
[----:B------:R-:W-:Y:S02]  /*7d00*/  USEL UR50, UR4, URZ, UP0 ;  /* 0x000000ff04327287 */ /* 0x000fe40008000000 */
[----:B------:R-:W-:Y:S04]  /*7d10*/  USEL UR5, URZ, 0x1, !UP1 ;  /* 0x00000001ff057887 */ /* 0x000fe8000c800000 */
[----:B------:R-:W-:Y:S01]  /*7d20*/  ULOP3.LUT UR55, UR55, UR5, URZ, 0x3c, !UPT ;  /* 0x0000000537377292 */ /* 0x000fe2000f8e3cff */
[----:B------:R-:W-:Y:S11]  /*7d30*/  @P0 BRA `(.L_x_117) ;  /* 0x0000000000040947 */ /* 0x000ff60003800000 */
[----:B------:R-:W-:Y:S04]  /*7d40*/  DEPBAR.LE SB0, 0x1 ;  /* 0x000080400000791a */ /* 0x000fe80000000000 */
.L_x_117:
[----:B------:R-:W-:Y:S05]  /*7d50*/  BSYNC.RECONVERGENT B0 ;  /* 0x0000000000007941 */ /* 0x000fea0003800200 */
.L_x_116:
[----:B------:R-:W-:Y:S01]  /*7d60*/  BAR.SYNC.DEFER_BLOCKING 0x1, 0x80 ;  /* 0x0042000000007b1d */ /* 0x000fe20000010000 */
[----:B------:R-:W-:Y:S01]  /*7d70*/  UISETP.NE.AND UP0, UPT, UR54, -0x2, UPT ;  /* 0xfffffffe3600788c */ /* 0x000fe2000bf05270 */
[----:B------:R-:W-:Y:S08]  /*7d80*/  IADD3 R22, PT, PT, R22, 0x1, RZ ;  /* 0x0000000116167810 */ /* 0x000ff00007ffe0ff */
[----:B------:R-:W-:Y:S05]  /*7d90*/  BRA.U !UP0, `(.L_x_118) ;  /* 0x0000000108287547 */ /* 0x000fea000b800000 */
[----:B------:R-:W2:Y:S01]  /*7da0*/  S2R R0, SR_CgaCtaId ;  /* 0x0000000000007919 */ /* 0x000ea20000008800 */
[----:B------:R-:W-:Y:S01]  /*7db0*/  ISETP.NE.AND P0, PT, R63, RZ, PT ;  /* 0x000000ff3f00720c */ /* 0x000fe20003f05270 */
[----:B------:R-:W-:Y:S01]  /*7dc0*/  IMAD.U32 R2, RZ, RZ, UR52 ;  /* 0x00000034ff027e24 */ /* 0x000fe2000f8e00ff */
[----:B------:R-:W-:Y:S04]  /*7dd0*/  UIADD3 UR4, UPT, UPT, UR52, 0x1, URZ ;  /* 0x0000000134047890 */ /* 0x000fe8000fffe0ff */
[----:B------:R-:W-:Y:S04]  /*7de0*/  UISETP.NE.AND UP0, UPT, UR4, 0x3, UPT ;  /* 0x000000030400788c */ /* 0x000fe8000bf05270 */
[----:B------:R-:W-:Y:S03]  /*7df0*/  USEL UR52, UR4, URZ, UP0 ;  /* 0x000000ff04347287 */ /* 0x000fe60008000000 */
[----:B------:R-:W-:Y:S05]  /*7e00*/  @P0 LEA R2, R2, UR49, 0x3 ;  /* 0x0000003102020c11 */ /* 0x000fea000f8e18ff */
[----:B------:R-:W-:Y:S05]  /*7e10*/  @P0 VIADD R2, R2, 0xe8 ;  /* 0x000000e802020836 */ /* 0x000fea0000000000 */
[----:B--2---:R-:W-:Y:S04]  /*7e20*/  @P0 PRMT R0, R0, 0x654, R2 ;  /* 0x0000065400000816 */ /* 0x004fe80000000002 */
[----:B------:R2:W-:Y:S03]  /*7e30*/  @P0 SYNCS.ARRIVE.TRANS64.RED.A1T0 RZ, [R0+URZ], RZ ;  /* 0x000000ff00ff09a7 */ /* 0x0005e600081004ff */
.L_x_118:
[----:B------:R-:W-:Y:S01]  /*7e40*/  R2UR UR6, R62 ;  /* 0x000000003e0672ca */ /* 0x000fe200000e0000 */
[----:B------:R-:W-:Y:S01]  /*7e50*/  UIADD3 UR54, UPT, UPT, UR54, 0x2, URZ ;  /* 0x0000000236367890 */ /* 0x000fe2000fffe0ff */
[----:B------:R-:W-:Y:S02]  /*7e60*/  R2UR UR5, R52 ;  /* 0x00000000340572ca */ /* 0x000fe400000e0000 */
[----:B------:R-:W-:Y:S02]  /*7e70*/  R2UR UR4, R53 ;  /* 0x00000000350472ca */ /* 0x000fe400000e0000 */
[----:B------:R-:W-:Y:S02]  /*7e80*/  R2UR UR53, R56 ;  /* 0x00000000383572ca */ /* 0x000fe400000e0000 */
[----:B------:R-:W-:Y:S02]  /*7e90*/  ISETP.NE.AND P0, PT, R22, 0x2, PT ;  /* 0x000000021600780c */ /* 0x000fe40003f05270 */
[----:B------:R-:W-:Y:S02]  /*7ea0*/  LOP3.LUT R44, R44, 0x1, RZ, 0x3c, !PT ;  /* 0x000000012c2c7812 */ /* 0x000fe400078e3cff */
[----:B--2---:R-:W-:Y:S01]  /*7eb0*/  SEL R0, RZ, 0x1, P0 ;  /* 0x00000001ff007807 */ /* 0x004fe20000000000 */
[----:B------:R-:W-:Y:S01]  /*7ec0*/  UISETP.NE.AND UP0, UPT, UR6, URZ, UPT ;  /* 0x000000ff0600728c */ /* 0x000fe2000bf05270 */
[----:B------:R-:W-:Y:S01]  /*7ed0*/  SEL R22, R22, RZ, P0 ;  /* 0x000000ff16167207 */ /* 0x000fe20000000000 */
[----:B------:R-:W-:Y:S01]  /*7ee0*/  UIADD3 UR23, UPT, UPT, UR36, UR5, URZ ;  /* 0x0000000524177290 */ /* 0x000fe2000fffe0ff */
[----:B------:R-:W-:Y:S01]  /*7ef0*/  LOP3.LUT R45, R45, R0, RZ, 0x3c, !PT ;  /* 0x000000002d2d7212 */ /* 0x000fe200078e3cff */
[----:B------:R-:W-:Y:S05]  /*7f00*/  UIADD3 UR51, UPT, UPT, UR37, UR4, URZ ;  /* 0x0000000425337290 */ /* 0x000fea000fffe0ff */
[----:B------:R-:W-:Y:S07]  /*7f10*/  BRA.U UP0, `(.L_x_119) ;  /* 0xffffffdd00007547 */ /* 0x000fee000b83ffff */
[----:B------:R-:W-:-:S13]  /*7f20*/  R2UR UR4, R54 ;  /* 0x00000000360472ca */ /* 0x000fda00000e0000 */
[----:B------:R-:W-:-:S09]  /*7f30*/  UISETP.NE.AND UP0, UPT, UR4, URZ, UPT ;  /* 0x000000ff0400728c */ /* 0x000fd2000bf05270 */
[----:B------:R-:W-:Y:S05]  /*7f40*/  BRA.U !UP0, `(.L_x_120) ;  /* 0x0000000108487547 */ /* 0x000fea000b800000 */
[----:B------:R-:W2:Y:S02]  /*7f50*/  LDCU.64 UR4, c[0x0][0x990] ;  /* 0x00013200ff0477ac */ /* 0x000ea40008000a00 */
[----:B--2---:R-:W-:-:S04]  /*7f60*/  UISETP.NE.U32.AND UP0, UPT, UR4, URZ, UPT ;  /* 0x000000ff0400728c */ /* 0x004fc8000bf05070 */
[----:B------:R-:W-:-:S09]  /*7f70*/  UISETP.NE.AND.EX UP0, UPT, UR5, URZ, UPT, UP0 ;  /* 0x000000ff0500728c */ /* 0x000fd2000bf05300 */
[----:B------:R-:W-:Y:S05]  /*7f80*/  BRA.U UP0, `(.L_x_121) ;  /* 0x00000001000c7547 */ /* 0x000fea000b800000 */
[----:B------:R-:W-:-:S13]  /*7f90*/  FSETP.NEU.AND P0, PT, R26, RZ, PT ;  /* 0x000000ff1a00720b */ /* 0x000fda0003f0d000 */
[----:B------:R-:W-:Y:S05]  /*7fa0*/  @!P0 EXIT ;  /* 0x000000000000894d */ /* 0x000fea0003800000 */
[----:B------:R-:W-:Y:S05]  /*7fb0*/  BRA `(.L_x_120) ;  /* 0x00000000002c7947 */ /* 0x000fea0003800000 */
.L_x_121:
[----:B------:R-:W-:Y:S01]  /*7fc0*/  ISETP.NE.AND P0, PT, R61, RZ, PT ;  /* 0x000000ff3d00720c */ /* 0x000fe20003f05270 */
[----:B------:R-:W-:-:S12]  /*7fd0*/  BSSY.RECONVERGENT B0, `(.L_x_120) ;  /* 0x0000009000007945 */ /* 0x000fd80003800200 */
[----:B------:R-:W-:Y:S05]  /*7fe0*/  @P0 BRA `(.L_x_122) ;  /* 0x0000000000140947 */ /* 0x000fea0003800000 */
[----:B------:R-:W2:Y:S02]  /*7ff0*/  LDCU.64 UR4, c[0x0][0x988] ;  /* 0x00013100ff0477ac */ /* 0x000ea40008000a00 */
[----:B--2---:R-:W-:-:S04]  /*8000*/  ISETP.NE.U32.AND P0, PT, RZ, UR4, PT ;  /* 0x00000004ff007c0c */ /* 0x004fc8000bf05070 */
[----:B------:R-:W-:-:S13]  /*8010*/  ISETP.NE.AND.EX P0, PT, RZ, UR5, PT, P0 ;  /* 0x00000005ff007c0c */ /* 0x000fda000bf05300 */
[----:B------:R-:W-:Y:S05]  /*8020*/  @!P0 EXIT ;  /* 0x000000000000894d */ /* 0x000fea0003800000 */
[----:B------:R-:W-:Y:S05]  /*8030*/  BRA `(.L_x_123) ;  /* 0x0000000000087947 */ /* 0x000fea0003800000 */
.L_x_122:
[----:B------:R-:W-:-:S13]  /*8040*/  FSETP.NEU.AND P0, PT, R26, RZ, PT ;  /* 0x000000ff1a00720b */ /* 0x000fda0003f0d000 */
[----:B------:R-:W-:Y:S05]  /*8050*/  @!P0 EXIT ;  /* 0x000000000000894d */ /* 0x000fea0003800000 */
.L_x_123:
[----:B------:R-:W-:Y:S05]  /*8060*/  BSYNC.RECONVERGENT B0 ;  /* 0x0000000000007941 */ /* 0x000fea0003800200 */
.L_x_120:
[----:B------:R-:W2:Y:S01]  /*8070*/  S2UR UR5, SR_CgaCtaId ;  /* 0x00000000000579c3 */ /* 0x000ea20000008800 */
[----:B------:R-:W-:Y:S01]  /*8080*/  ULEA UR4, UR52, UR49, 0x3 ;  /* 0x0000003134047291 */ /* 0x000fe2000f8e18ff */
[----:B------:R-:W-:-:S04]  /*8090*/  DEPBAR.LE SB0, 0x0 ;  /* 0x000080000000791a */ /* 0x000fc80000000000 */
[----:B------:R-:W-:-:S04]  /*80a0*/  UIADD3 UR4, UPT, UPT, UR4, 0xe8, URZ ;  /* 0x000000e804047890 */ /* 0x000fc8000fffe0ff */
[----:B--2---:R-:W-:-:S09]  /*80b0*/  UPRMT UR4, UR5, 0x654, UR4 ;  /* 0x0000065405047896 */ /* 0x004fd20008000004 */
[----:B------:R-:W-:Y:S01]  /*80c0*/  SYNCS.ARRIVE.TRANS64.RED.A1T0 RZ, [UR4], RZ ;  /* 0x000000ffffff79a7 */ /* 0x000fe20008100404 */
[----:B------:R-:W-:Y:S05]  /*80d0*/  EXIT ;  /* 0x000000000000794d */ /* 0x000fea0003800000 */
.L_x_25:
[----:B------:R-:W-:Y:S07]  /*80e0*/  MOV R0, UR9 ;  /* 0x0000000900007c02 */ /* 0x000fee0008000f00 */
.L_x_124:
[----:B--2---:R2:W3:Y:S02]  /*80f0*/  SYNCS.PHASECHK.TRANS64.TRYWAIT P0, [R0+URZ+0x68], R5 ;  /* 0x00006805000075a7 */ /* 0x0044e400080011ff */
[----:B---3--:R-:W-:Y:S05]  /*8100*/  @!P0 NANOSLEEP.SYNCS 0x989680 ;  /* 0x009896800000895d */ /* 0x008fea0003900000 */
[----:B------:R-:W3:Y:S02]  /*8110*/  @!P0 SYNCS.PHASECHK.TRANS64 P0, [R0+URZ+0x68], R5 ;  /* 0x00006805000085a7 */ /* 0x000ee400080010ff */
[----:B---3--:R-:W-:Y:S05]  /*8120*/  @!P0 BRA `(.L_x_124) ;  /* 0xfffffffc00f08947 */ /* 0x008fea000383ffff */
[----:B------:R-:W-:Y:S05]  /*8130*/  BRA `(.L_x_24) ;  /* 0xffffff9800b07947 */ /* 0x000fea000383ffff */
.L_x_32:
[----:B------:R-:W-:Y:S07]  /*8140*/  MOV R0, UR9 ;  /* 0x0000000900007c02 */ /* 0x000fee0008000f00 */
.L_x_125:
[----:B-1----:R1:W2:Y:S02]  /*8150*/  SYNCS.PHASECHK.TRANS64.TRYWAIT P0, [R0+URZ+0x68], R5 ;  /* 0x00006805000075a7 */ /* 0x0022a400080011ff */
[----:B--2---:R-:W-:Y:S05]  /*8160*/  @!P0 NANOSLEEP.SYNCS 0x989680 ;  /* 0x009896800000895d */ /* 0x004fea0003900000 */
[----:B------:R-:W2:Y:S02]  /*8170*/  @!P0 SYNCS.PHASECHK.TRANS64 P0, [R0+URZ+0x68], R5 ;  /* 0x00006805000085a7 */ /* 0x000ea400080010ff */
[----:B--2---:R-:W-:Y:S05]  /*8180*/  @!P0 BRA `(.L_x_125) ;  /* 0xfffffffc00f08947 */ /* 0x004fea000383ffff */
[----:B------:R-:W-:Y:S05]  /*8190*/  BRA `(.L_x_31) ;  /* 0xffffffa0004c7947 */ /* 0x000fea000383ffff */
.L_x_37:
[----:B-1----:R-:W-:-:S07]  /*81a0*/  MOV R0, UR29 ;  /* 0x0000001d00007c02 */ /* 0x002fce0008000f00 */
.L_x_126:
[----:B-1----:R1:W2:Y:S02]  /*81b0*/  SYNCS.PHASECHK.TRANS64.TRYWAIT P0, [R0+URZ+0x110], R4 ;  /* 0x00011004000075a7 */ /* 0x0022a400080011ff */
[----:B--2---:R-:W-:Y:S05]  /*81c0*/  @!P0 NANOSLEEP.SYNCS 0x989680 ;  /* 0x009896800000895d */ /* 0x004fea0003900000 */
[----:B------:R-:W2:Y:S02]  /*81d0*/  @!P0 SYNCS.PHASECHK.TRANS64 P0, [R0+URZ+0x110], R4 ;  /* 0x00011004000085a7 */ /* 0x000ea400080010ff */
[----:B--2---:R-:W-:Y:S05]  /*81e0*/  @!P0 BRA `(.L_x_126) ;  /* 0xfffffffc00f08947 */ /* 0x004fea000383ffff */
[----:B------:R-:W-:Y:S05]  /*81f0*/  BRA `(.L_x_127) ;  /* 0xffffffa400307947 */ /* 0x000fea000383ffff */
.L_x_41:
[----:B------:R-:W-:-:S07]  /*8200*/  MOV R0, UR4 ;  /* 0x0000000400007c02 */ /* 0x000fce0008000f00 */
.L_x_128:
[----:B-1----:R1:W2:Y:S02]  /*8210*/  SYNCS.PHASECHK.TRANS64.TRYWAIT P0, [R0+URZ], R2 ;  /* 0x00000002000075a7 */ /* 0x0022a400080011ff */
[----:B--2---:R-:W-:Y:S05]  /*8220*/  @!P0 NANOSLEEP.SYNCS 0x989680 ;  /* 0x009896800000895d */ /* 0x004fea0003900000 */
[----:B------:R-:W2:Y:S02]  /*8230*/  @!P0 SYNCS.PHASECHK.TRANS64 P0, [R0+URZ], R2 ;  /* 0x00000002000085a7 */ /* 0x000ea400080010ff */
[----:B--2---:R-:W-:Y:S05]  /*8240*/  @!P0 BRA `(.L_x_128) ;  /* 0xfffffffc00f08947 */ /* 0x004fea000383ffff */
[----:B------:R-:W-:Y:S05]  /*8250*/  BRA `(.L_x_129) ;  /* 0xffffffa800c47947 */ /* 0x000fea000383ffff */
.L_x_42:
[----:B------:R-:W-:-:S07]  /*8260*/  MOV R0, UR5 ;  /* 0x0000000500007c02 */ /* 0x000fce0008000f00 */
.L_x_130:
[----:B-1----:R1:W2:Y:S02]  /*8270*/  SYNCS.PHASECHK.TRANS64.TRYWAIT P0, [R0+URZ], R3 ;  /* 0x00000003000075a7 */ /* 0x0022a400080011ff */
[----:B--2---:R-:W-:Y:S05]  /*8280*/  @!P0 NANOSLEEP.SYNCS 0x989680 ;  /* 0x009896800000895d */ /* 0x004fea0003900000 */
[----:B------:R-:W2:Y:S02]  /*8290*/  @!P0 SYNCS.PHASECHK.TRANS64 P0, [R0+URZ], R3 ;  /* 0x00000003000085a7 */ /* 0x000ea400080010ff */
[----:B--2---:R-:W-:Y:S05]  /*82a0*/  @!P0 BRA `(.L_x_130) ;  /* 0xfffffffc00f08947 */ /* 0x004fea000383ffff */
[----:B------:R-:W-:Y:S05]  /*82b0*/  BRA `(.L_x_131) ;  /* 0xffffffa800d07947 */ /* 0x000fea000383ffff */
.L_x_43:
[----:B------:R-:W-:-:S07]  /*82c0*/  MOV R0, UR5 ;  /* 0x0000000500007c02 */ /* 0x000fce0008000f00 */
.L_x_132:
[----:B-1----:R1:W2:Y:S02]  /*82d0*/  SYNCS.PHASECHK.TRANS64.TRYWAIT P0, [R0+URZ], R3 ;  /* 0x00000003000075a7 */ /* 0x0022a400080011ff */
[----:B--2---:R-:W-:Y:S05]  /*82e0*/  @!P0 NANOSLEEP.SYNCS 0x989680 ;  /* 0x009896800000895d */ /* 0x004fea0003900000 */
[----:B------:R-:W2:Y:S02]  /*82f0*/  @!P0 SYNCS.PHASECHK.TRANS64 P0, [R0+URZ], R3 ;  /* 0x00000003000085a7 */ /* 0x000ea400080010ff */
[----:B--2---:R-:W-:Y:S05]  /*8300*/  @!P0 BRA `(.L_x_132) ;  /* 0xfffffffc00f08947 */ /* 0x004fea000383ffff */
[----:B------:R-:W-:Y:S05]  /*8310*/  BRA `(.L_x_133) ;  /* 0xffffffa800dc7947 */ /* 0x000fea000383ffff */
.L_x_44:
[----:B------:R-:W-:-:S07]  /*8320*/  MOV R0, UR5 ;  /* 0x0000000500007c02 */ /* 0x000fce0008000f00 */
.L_x_134:
[----:B-1----:R1:W2:Y:S02]  /*8330*/  SYNCS.PHASECHK.TRANS64.TRYWAIT P0, [R0+URZ], R3 ;  /* 0x00000003000075a7 */ /* 0x0022a400080011ff */
[----:B--2---:R-:W-:Y:S05]  /*8340*/  @!P0 NANOSLEEP.SYNCS 0x989680 ;  /* 0x009896800000895d */ /* 0x004fea0003900000 */
[----:B------:R-:W2:Y:S02]  /*8350*/  @!P0 SYNCS.PHASECHK.TRANS64 P0, [R0+URZ], R3 ;  /* 0x00000003000085a7 */ /* 0x000ea400080010ff */
[----:B--2---:R-:W-:Y:S05]  /*8360*/  @!P0 BRA `(.L_x_134) ;  /* 0xfffffffc00f08947 */ /* 0x004fea000383ffff */
[----:B------:R-:W-:Y:S05]  /*8370*/  BRA `(.L_x_135) ;  /* 0xffffffa800e87947 */ /* 0x000fea000383ffff */
.L_x_45:
[----:B------:R-:W-:-:S07]  /*8380*/  MOV R0, UR5 ;  /* 0x0000000500007c02 */ /* 0x000fce0008000f00 */
.L_x_136:
[----:B-1----:R1:W2:Y:S02]  /*8390*/  SYNCS.PHASECHK.TRANS64.TRYWAIT P0, [R0+URZ], R3 ;  /* 0x00000003000075a7 */ /* 0x0022a400080011ff */
[----:B--2---:R-:W-:Y:S05]  /*83a0*/  @!P0 NANOSLEEP.SYNCS 0x989680 ;  /* 0x009896800000895d */ /* 0x004fea0003900000 */
[----:B------:R-:W2:Y:S02]  /*83b0*/  @!P0 SYNCS.PHASECHK.TRANS64 P0, [R0+URZ], R3 ;  /* 0x00000003000085a7 */ /* 0x000ea400080010ff */
[----:B--2---:R-:W-:Y:S05]  /*83c0*/  @!P0 BRA `(.L_x_136) ;  /* 0xfffffffc00f08947 */ /* 0x004fea000383ffff */
[----:B------:R-:W-:Y:S05]  /*83d0*/  BRA `(.L_x_137) ;  /* 0xffffffa800f47947 */ /* 0x000fea000383ffff */
.L_x_46:
[----:B------:R-:W-:-:S07]  /*83e0*/  MOV R0, UR5 ;  /* 0x0000000500007c02 */ /* 0x000fce0008000f00 */
.L_x_138:
[----:B-1----:R1:W2:Y:S02]  /*83f0*/  SYNCS.PHASECHK.TRANS64.TRYWAIT P0, [R0+URZ], R3 ;  /* 0x00000003000075a7 */ /* 0x0022a400080011ff */
[----:B--2---:R-:W-:Y:S05]  /*8400*/  @!P0 NANOSLEEP.SYNCS 0x989680 ;  /* 0x009896800000895d */ /* 0x004fea0003900000 */
[----:B------:R-:W2:Y:S02]  /*8410*/  @!P0 SYNCS.PHASECHK.TRANS64 P0, [R0+URZ], R3 ;  /* 0x00000003000085a7 */ /* 0x000ea400080010ff */
[----:B--2---:R-:W-:Y:S05]  /*8420*/  @!P0 BRA `(.L_x_138) ;  /* 0xfffffffc00f08947 */ /* 0x004fea000383ffff */
[----:B------:R-:W-:Y:S05]  /*8430*/  BRA `(.L_x_139) ;  /* 0xffffffac00007947 */ /* 0x000fea000383ffff */
.L_x_47:
[----:B------:R-:W-:-:S07]  /*8440*/  MOV R0, UR5 ;  /* 0x0000000500007c02 */ /* 0x000fce0008000f00 */
.L_x_140:
[----:B-1----:R1:W2:Y:S02]  /*8450*/  SYNCS.PHASECHK.TRANS64.TRYWAIT P0, [R0+URZ], R3 ;  /* 0x00000003000075a7 */ /* 0x0022a400080011ff */
[----:B--2---:R-:W-:Y:S05]  /*8460*/  @!P0 NANOSLEEP.SYNCS 0x989680 ;  /* 0x009896800000895d */ /* 0x004fea0003900000 */
[----:B------:R-:W2:Y:S02]  /*8470*/  @!P0 SYNCS.PHASECHK.TRANS64 P0, [R0+URZ], R3 ;  /* 0x00000003000085a7 */ /* 0x000ea400080010ff */
[----:B--2---:R-:W-:Y:S05]  /*8480*/  @!P0 BRA `(.L_x_140) ;  /* 0xfffffffc00f08947 */ /* 0x004fea000383ffff */
[----:B------:R-:W-:Y:S05]  /*8490*/  BRA `(.L_x_141) ;  /* 0xffffffac000c7947 */ /* 0x000fea000383ffff */
.L_x_48:
[----:B------:R-:W-:-:S07]  /*84a0*/  MOV R0, UR5 ;  /* 0x0000000500007c02 */ /* 0x000fce0008000f00 */
.L_x_142:
[----:B-1----:R1:W2:Y:S02]  /*84b0*/  SYNCS.PHASECHK.TRANS64.TRYWAIT P0, [R0+URZ], R3 ;  /* 0x00000003000075a7 */ /* 0x0022a400080011ff */
[----:B--2---:R-:W-:Y:S05]  /*84c0*/  @!P0 NANOSLEEP.SYNCS 0x989680 ;  /* 0x009896800000895d */ /* 0x004fea0003900000 */
[----:B------:R-:W2:Y:S02]  /*84d0*/  @!P0 SYNCS.PHASECHK.TRANS64 P0, [R0+URZ], R3 ;  /* 0x00000003000085a7 */ /* 0x000ea400080010ff */
[----:B--2---:R-:W-:Y:S05]  /*84e0*/  @!P0 BRA `(.L_x_142) ;  /* 0xfffffffc00f08947 */ /* 0x004fea000383ffff */
[----:B------:R-:W-:Y:S05]  /*84f0*/  BRA `(.L_x_143) ;  /* 0xffffffac00187947 */ /* 0x000fea000383ffff */
.L_x_49:
[----:B------:R-:W-:-:S07]  /*8500*/  MOV R0, UR5 ;  /* 0x0000000500007c02 */ /* 0x000fce0008000f00 */
.L_x_144:
[----:B-1----:R1:W2:Y:S02]  /*8510*/  SYNCS.PHASECHK.TRANS64.TRYWAIT P0, [R0+URZ], R3 ;  /* 0x00000003000075a7 */ /* 0x0022a400080011ff */
[----:B--2---:R-:W-:Y:S05]  /*8520*/  @!P0 NANOSLEEP.SYNCS 0x989680 ;  /* 0x009896800000895d */ /* 0x004fea0003900000 */
[----:B------:R-:W2:Y:S02]  /*8530*/  @!P0 SYNCS.PHASECHK.TRANS64 P0, [R0+URZ], R3 ;  /* 0x00000003000085a7 */ /* 0x000ea400080010ff */
[----:B--2---:R-:W-:Y:S05]  /*8540*/  @!P0 BRA `(.L_x_144) ;  /* 0xfffffffc00f08947 */ /* 0x004fea000383ffff */
[----:B------:R-:W-:Y:S05]  /*8550*/  BRA `(.L_x_145) ;  /* 0xffffffac00247947 */ /* 0x000fea000383ffff */
.L_x_50:
[----:B------:R-:W-:-:S07]  /*8560*/  MOV R0, UR5 ;  /* 0x0000000500007c02 */ /* 0x000fce0008000f00 */
.L_x_146:
[----:B-1----:R1:W2:Y:S02]  /*8570*/  SYNCS.PHASECHK.TRANS64.TRYWAIT P0, [R0+URZ], R3 ;  /* 0x00000003000075a7 */ /* 0x0022a400080011ff */
[----:B--2---:R-:W-:Y:S05]  /*8580*/  @!P0 NANOSLEEP.SYNCS 0x989680 ;  /* 0x009896800000895d */ /* 0x004fea0003900000 */
[----:B------:R-:W2:Y:S02]  /*8590*/  @!P0 SYNCS.PHASECHK.TRANS64 P0, [R0+URZ], R3 ;  /* 0x00000003000085a7 */ /* 0x000ea400080010ff */
[----:B--2---:R-:W-:Y:S05]  /*85a0*/  @!P0 BRA `(.L_x_146) ;  /* 0xfffffffc00f08947 */ /* 0x004fea000383ffff */
[----:B------:R-:W-:Y:S05]  /*85b0*/  BRA `(.L_x_147) ;  /* 0xffffffac00307947 */ /* 0x000fea000383ffff */
.L_x_51:
[----:B------:R-:W-:-:S07]  /*85c0*/  MOV R0, UR5 ;  /* 0x0000000500007c02 */ /* 0x000fce0008000f00 */
.L_x_148:
[----:B-1----:R1:W2:Y:S02]  /*85d0*/  SYNCS.PHASECHK.TRANS64.TRYWAIT P0, [R0+URZ], R3 ;  /* 0x00000003000075a7 */ /* 0x0022a400080011ff */
[----:B--2---:R-:W-:Y:S05]  /*85e0*/  @!P0 NANOSLEEP.SYNCS 0x989680 ;  /* 0x009896800000895d */ /* 0x004fea0003900000 */
[----:B------:R-:W2:Y:S02]  /*85f0*/  @!P0 SYNCS.PHASECHK.TRANS64 P0, [R0+URZ], R3 ;  /* 0x00000003000085a7 */ /* 0x000ea400080010ff */
[----:B--2---:R-:W-:Y:S05]  /*8600*/  @!P0 BRA `(.L_x_148) ;  /* 0xfffffffc00f08947 */ /* 0x004fea000383ffff */
[----:B------:R-:W-:Y:S05]  /*8610*/  BRA `(.L_x_149) ;  /* 0xffffffac003c7947 */ /* 0x000fea000383ffff */
.L_x_52:
[----:B------:R-:W-:-:S07]  /*8620*/  MOV R0, UR5 ;  /* 0x0000000500007c02 */ /* 0x000fce0008000f00 */
.L_x_150:
[----:B-1----:R1:W2:Y:S02]  /*8630*/  SYNCS.PHASECHK.TRANS64.TRYWAIT P0, [R0+URZ], R3 ;  /* 0x00000003000075a7 */ /* 0x0022a400080011ff */
[----:B--2---:R-:W-:Y:S05]  /*8640*/  @!P0 NANOSLEEP.SYNCS 0x989680 ;  /* 0x009896800000895d */ /* 0x004fea0003900000 */
[----:B------:R-:W2:Y:S02]  /*8650*/  @!P0 SYNCS.PHASECHK.TRANS64 P0, [R0+URZ], R3 ;  /* 0x00000003000085a7 */ /* 0x000ea400080010ff */
[----:B--2---:R-:W-:Y:S05]  /*8660*/  @!P0 BRA `(.L_x_150) ;  /* 0xfffffffc00f08947 */ /* 0x004fea000383ffff */
[----:B------:R-:W-:Y:S05]  /*8670*/  BRA `(.L_x_151) ;  /* 0xffffffac00487947 */ /* 0x000fea000383ffff */
.L_x_55:
[----:B------:R-:W-:-:S07]  /*8680*/  MOV R4, UR4 ;  /* 0x0000000400047c02 */ /* 0x000fce0008000f00 */
.L_x_152:
[----:B--2---:R2:W3:Y:S02]  /*8690*/  SYNCS.PHASECHK.TRANS64.TRYWAIT P1, [R4+URZ+0x118], R6 ;  /* 0x00011806040075a7 */ /* 0x0044e400080211ff */
[----:B---3--:R-:W-:Y:S05]  /*86a0*/  @!P1 NANOSLEEP.SYNCS 0x989680 ;  /* 0x009896800000995d */ /* 0x008fea0003900000 */
[----:B------:R-:W3:Y:S02]  /*86b0*/  @!P1 SYNCS.PHASECHK.TRANS64 P1, [R4+URZ+0x118], R6 ;  /* 0x00011806040095a7 */ /* 0x000ee400080210ff */
[----:B---3--:R-:W-:Y:S05]  /*86c0*/  @!P1 BRA `(.L_x_152) ;  /* 0xfffffffc00f09947 */ /* 0x008fea000383ffff */
[----:B------:R-:W-:Y:S05]  /*86d0*/  BRA `(.L_x_153) ;  /* 0xffffffac00b47947 */ /* 0x000fea000383ffff */
.L_x_56:
[----:B--2---:R-:W-:-:S07]  /*86e0*/  MOV R4, UR4 ;  /* 0x0000000400047c02 */ /* 0x004fce0008000f00 */
.L_x_154:
[----:B--2---:R2:W3:Y:S02]  /*86f0*/  SYNCS.PHASECHK.TRANS64.TRYWAIT P1, [R4+URZ+0x110], R5 ;  /* 0x00011005040075a7 */ /* 0x0044e400080211ff */
[----:B---3--:R-:W-:Y:S05]  /*8700*/  @!P1 NANOSLEEP.SYNCS 0x989680 ;  /* 0x009896800000995d */ /* 0x008fea0003900000 */
[----:B------:R-:W3:Y:S02]  /*8710*/  @!P1 SYNCS.PHASECHK.TRANS64 P1, [R4+URZ+0x110], R5 ;  /* 0x00011005040095a7 */ /* 0x000ee400080210ff */
[----:B---3--:R-:W-:Y:S05]  /*8720*/  @!P1 BRA `(.L_x_154) ;  /* 0xfffffffc00f09947 */ /* 0x008fea000383ffff */
[----:B------:R-:W-:Y:S05]  /*8730*/  BRA `(.L_x_155) ;  /* 0xffffffac00bc7947 */ /* 0x000fea000383ffff */
.L_x_64:
[----:B------:R-:W-:-:S07]  /*8740*/  MOV R0, UR20 ;  /* 0x0000001400007c02 */ /* 0x000fce0008000f00 */
.L_x_156:
[----:B-1----:R1:W2:Y:S02]  /*8750*/  SYNCS.PHASECHK.TRANS64.TRYWAIT P0, [R0+URZ+0x110], R4 ;  /* 0x00011004000075a7 */ /* 0x0022a400080011ff */
[----:B--2---:R-:W-:Y:S05]  /*8760*/  @!P0 NANOSLEEP.SYNCS 0x989680 ;  /* 0x009896800000895d */ /* 0x004fea0003900000 */
[----:B------:R-:W2:Y:S02]  /*8770*/  @!P0 SYNCS.PHASECHK.TRANS64 P0, [R0+URZ+0x110], R4 ;  /* 0x00011004000085a7 */ /* 0x000ea400080010ff */
[----:B--2---:R-:W-:Y:S05]  /*8780*/  @!P0 BRA `(.L_x_156) ;  /* 0xfffffffc00f08947 */ /* 0x004fea000383ffff */
[----:B------:R-:W-:Y:S05]  /*8790*/  BRA `(.L_x_157) ;  /* 0xffffffb400507947 */ /* 0x000fea000383ffff */
.L_x_65:
[----:B------:R-:W-:-:S07]  /*87a0*/  MOV R4, UR25 ;  /* 0x0000001900047c02 */ /* 0x000fce0008000f00 */
.L_x_158:
[----:B-1----:R1:W2:Y:S02]  /*87b0*/  SYNCS.PHASECHK.TRANS64.TRYWAIT P0, [R4+URZ+0x130], R0 ;  /* 0x00013000040075a7 */ /* 0x0022a400080011ff */
[----:B--2---:R-:W-:Y:S05]  /*87c0*/  @!P0 NANOSLEEP.SYNCS 0x989680 ;  /* 0x009896800000895d */ /* 0x004fea0003900000 */
[----:B------:R-:W2:Y:S02]  /*87d0*/  @!P0 SYNCS.PHASECHK.TRANS64 P0, [R4+URZ+0x130], R0 ;  /* 0x00013000040085a7 */ /* 0x000ea400080010ff */
[----:B--2---:R-:W-:Y:S05]  /*87e0*/  @!P0 BRA `(.L_x_158) ;  /* 0xfffffffc00f08947 */ /* 0x004fea000383ffff */
[----:B------:R-:W-:Y:S05]  /*87f0*/  BRA `(.L_x_159) ;  /* 0xffffffb4006c7947 */ /* 0x000fea000383ffff */
.L_x_68:
[----:B-1----:R-:W-:Y:S07]  /*8800*/  MOV R0, UR18 ;  /* 0x0000001200007c02 */ /* 0x002fee0008000f00 */
.L_x_160:
[----:B-1----:R1:W2:Y:S02]  /*8810*/  SYNCS.PHASECHK.TRANS64.TRYWAIT P0, [R0+URZ], R5 ;  /* 0x00000005000075a7 */ /* 0x0022a400080011ff */
[----:B--2---:R-:W-:Y:S05]  /*8820*/  @!P0 NANOSLEEP.SYNCS 0x989680 ;  /* 0x009896800000895d */ /* 0x004fea0003900000 */
[----:B------:R-:W2:Y:S02]  /*8830*/  @!P0 SYNCS.PHASECHK.TRANS64 P0, [R0+URZ], R5 ;  /* 0x00000005000085a7 */ /* 0x000ea400080010ff */
[----:B--2---:R-:W-:Y:S05]  /*8840*/  @!P0 BRA `(.L_x_160) ;  /* 0xfffffffc00f08947 */ /* 0x004fea000383ffff */
[----:B------:R-:W-:Y:S05]  /*8850*/  BRA `(.L_x_67) ;  /* 0xffffffb400907947 */ /* 0x000fea000383ffff */
.L_x_71:
[----:B------:R-:W-:-:S07]  /*8860*/  MOV R0, UR4 ;  /* 0x0000000400007c02 */ /* 0x000fce0008000f00 */
.L_x_161:
[----:B-1----:R1:W3:Y:S02]  /*8870*/  SYNCS.PHASECHK.TRANS64.TRYWAIT P0, [R0+URZ], R3 ;  /* 0x00000003000075a7 */ /* 0x0022e400080011ff */
[----:B---3--:R-:W-:Y:S05]  /*8880*/  @!P0 NANOSLEEP.SYNCS 0x989680 ;  /* 0x009896800000895d */ /* 0x008fea0003900000 */
[----:B------:R-:W3:Y:S02]  /*8890*/  @!P0 SYNCS.PHASECHK.TRANS64 P0, [R0+URZ], R3 ;  /* 0x00000003000085a7 */ /* 0x000ee400080010ff */
[----:B---3--:R-:W-:Y:S05]  /*88a0*/  @!P0 BRA `(.L_x_161) ;  /* 0xfffffffc00f08947 */ /* 0x008fea000383ffff */
[----:B------:R-:W-:Y:S05]  /*88b0*/  BRA `(.L_x_162) ;  /* 0xffffffb8008c7947 */ /* 0x000fea000383ffff */
.L_x_72:
[----:B------:R-:W-:-:S07]  /*88c0*/  MOV R0, UR4 ;  /* 0x0000000400007c02 */ /* 0x000fce0008000f00 */
.L_x_163:
[----:B-1----:R1:W2:Y:S02]  /*88d0*/  SYNCS.PHASECHK.TRANS64.TRYWAIT P0, [R0+URZ], R3 ;  /* 0x00000003000075a7 */ /* 0x0022a400080011ff */
[----:B--2---:R-:W-:Y:S05]  /*88e0*/  @!P0 NANOSLEEP.SYNCS 0x989680 ;  /* 0x009896800000895d */ /* 0x004fea0003900000 */
[----:B------:R-:W2:Y:S02]  /*88f0*/  @!P0 SYNCS.PHASECHK.TRANS64 P0, [R0+URZ], R3 ;  /* 0x00000003000085a7 */ /* 0x000ea400080010ff */
[----:B--2---:R-:W-:Y:S05]  /*8900*/  @!P0 BRA `(.L_x_163) ;  /* 0xfffffffc00f08947 */ /* 0x004fea000383ffff */
[----:B------:R-:W-:Y:S05]  /*8910*/  BRA `(.L_x_164) ;  /* 0xffffffb800987947 */ /* 0x000fea000383ffff */
.L_x_77:
[----:B------:R-:W-:Y:S07]  /*8920*/  MOV R0, UR24 ;  /* 0x0000001800007c02 */ /* 0x000fee0008000f00 */
.L_x_165:
[----:B---3--:R3:W4:Y:S02]  /*8930*/  SYNCS.PHASECHK.TRANS64.TRYWAIT P0, [R0+URZ+0x110], R2 ;  /* 0x00011002000075a7 */ /* 0x00872400080011ff */
[----:B----4-:R-:W-:Y:S05]  /*8940*/  @!P0 NANOSLEEP.SYNCS 0x989680 ;  /* 0x009896800000895d */ /* 0x010fea0003900000 */
[----:B------:R-:W4:Y:S02]  /*8950*/  @!P0 SYNCS.PHASECHK.TRANS64 P0, [R0+URZ+0x110], R2 ;  /* 0x00011002000085a7 */ /* 0x000f2400080010ff */
[----:B----4-:R-:W-:Y:S05]  /*8960*/  @!P0 BRA `(.L_x_165) ;  /* 0xfffffffc00f08947 */ /* 0x010fea000383ffff */
[----:B------:R-:W-:Y:S05]  /*8970*/  BRA `(.L_x_166) ;  /* 0xffffffbc00d47947 */ /* 0x000fea000383ffff */
.L_x_80:
[----:B------:R-:W-:Y:S07]  /*8980*/  MOV R0, UR24 ;  /* 0x0000001800007c02 */ /* 0x000fee0008000f00 */
.L_x_167:
[----:B-1----:R1:W3:Y:S02]  /*8990*/  SYNCS.PHASECHK.TRANS64.TRYWAIT P2, [R0+URZ+0x108], R2 ;  /* 0x00010802000075a7 */ /* 0x0022e400080411ff */
[----:B---3--:R-:W-:Y:S05]  /*89a0*/  @!P2 NANOSLEEP.SYNCS 0x989680 ;  /* 0x009896800000a95d */ /* 0x008fea0003900000 */
[----:B------:R-:W3:Y:S02]  /*89b0*/  @!P2 SYNCS.PHASECHK.TRANS64 P2, [R0+URZ+0x108], R2 ;  /* 0x000108020000a5a7 */ /* 0x000ee400080410ff */
[----:B---3--:R-:W-:Y:S05]  /*89c0*/  @!P2 BRA `(.L_x_167) ;  /* 0xfffffffc00f0a947 */ /* 0x008fea000383ffff */
[----:B------:R-:W-:Y:S05]  /*89d0*/  BRA `(.L_x_79) ;  /* 0xffffffc400347947 */ /* 0x000fea000383ffff */
.L_x_83:
[----:B------:R-:W-:Y:S07]  /*89e0*/  MOV R2, UR7 ;  /* 0x0000000700027c02 */ /* 0x000fee0008000f00 */
.L_x_168:
[----:B-1----:R1:W3:Y:S02]  /*89f0*/  SYNCS.PHASECHK.TRANS64.TRYWAIT P1, [R2+URZ+0xe8], R8 ;  /* 0x0000e808020075a7 */ /* 0x0022e400080211ff */
[----:B---3--:R-:W-:Y:S05]  /*8a00*/  @!P1 NANOSLEEP.SYNCS 0x989680 ;  /* 0x009896800000995d */ /* 0x008fea0003900000 */
[----:B------:R-:W3:Y:S02]  /*8a10*/  @!P1 SYNCS.PHASECHK.TRANS64 P1, [R2+URZ+0xe8], R8 ;  /* 0x0000e808020095a7 */ /* 0x000ee400080210ff */
[----:B---3--:R-:W-:Y:S05]  /*8a20*/  @!P1 BRA `(.L_x_168) ;  /* 0xfffffffc00f09947 */ /* 0x008fea000383ffff */
[----:B------:R-:W-:Y:S05]  /*8a30*/  BRA `(.L_x_169) ;  /* 0xffffffc400f07947 */ /* 0x000fea000383ffff */
.L_x_84:
[----:B------:R-:W-:Y:S07]  /*8a40*/  MOV R0, UR4 ;  /* 0x0000000400007c02 */ /* 0x000fee0008000f00 */
.L_x_170:
[----:B-1----:R1:W3:Y:S02]  /*8a50*/  SYNCS.PHASECHK.TRANS64.TRYWAIT P0, [R0+URZ+0xe8], R2 ;  /* 0x0000e802000075a7 */ /* 0x0022e400080011ff */
[----:B---3--:R-:W-:Y:S05]  /*8a60*/  @!P0 NANOSLEEP.SYNCS 0x989680 ;  /* 0x009896800000895d */ /* 0x008fea0003900000 */
[----:B------:R-:W3:Y:S02]  /*8a70*/  @!P0 SYNCS.PHASECHK.TRANS64 P0, [R0+URZ+0xe8], R2 ;  /* 0x0000e802000085a7 */ /* 0x000ee400080010ff */
[----:B---3--:R-:W-:Y:S05]  /*8a80*/  @!P0 BRA `(.L_x_170) ;  /* 0xfffffffc00f08947 */ /* 0x008fea000383ffff */
[----:B------:R-:W-:Y:S05]  /*8a90*/  BRA `(.L_x_171) ;  /* 0xffffffc800607947 */ /* 0x000fea000383ffff */
.L_x_86:
[----:B------:R-:W-:-:S07]  /*8aa0*/  MOV R0, UR4 ;  /* 0x0000000400007c02 */ /* 0x000fce0008000f00 */
.L_x_172:
[----:B-1----:R1:W4:Y:S02]  /*8ab0*/  SYNCS.PHASECHK.TRANS64.TRYWAIT P0, [R0+URZ], R2 ;  /* 0x00000002000075a7 */ /* 0x00232400080011ff */
[----:B----4-:R-:W-:Y:S05]  /*8ac0*/  @!P0 NANOSLEEP.SYNCS 0x989680 ;  /* 0x009896800000895d */ /* 0x010fea0003900000 */
[----:B------:R-:W4:Y:S02]  /*8ad0*/  @!P0 SYNCS.PHASECHK.TRANS64 P0, [R0+URZ], R2 ;  /* 0x00000002000085a7 */ /* 0x000f2400080010ff */
[----:B----4-:R-:W-:Y:S05]  /*8ae0*/  @!P0 BRA `(.L_x_172) ;  /* 0xfffffffc00f08947 */ /* 0x010fea000383ffff */
[----:B------:R-:W-:Y:S05]  /*8af0*/  BRA `(.L_x_173) ;  /* 0xffffffc800ec7947 */ /* 0x000fea000383ffff */
.L_x_87:
[----:B------:R-:W-:-:S07]  /*8b00*/  MOV R0, UR5 ;  /* 0x0000000500007c02 */ /* 0x000fce0008000f00 */
.L_x_174:
[----:B-1----:R1:W3:Y:S02]  /*8b10*/  SYNCS.PHASECHK.TRANS64.TRYWAIT P0, [R0+URZ], R2 ;  /* 0x00000002000075a7 */ /* 0x0022e400080011ff */
[----:B---3--:R-:W-:Y:S05]  /*8b20*/  @!P0 NANOSLEEP.SYNCS 0x989680 ;  /* 0x009896800000895d */ /* 0x008fea0003900000 */
[----:B------:R-:W3:Y:S02]  /*8b30*/  @!P0 SYNCS.PHASECHK.TRANS64 P0, [R0+URZ], R2 ;  /* 0x00000002000085a7 */ /* 0x000ee400080010ff */
[----:B---3--:R-:W-:Y:S05]  /*8b40*/  @!P0 BRA `(.L_x_174) ;  /* 0xfffffffc00f08947 */ /* 0x008fea000383ffff */
[----:B------:R-:W-:Y:S05]  /*8b50*/  BRA `(.L_x_175) ;  /* 0xffffffc800f87947 */ /* 0x000fea000383ffff */
.L_x_89:
[----:B------:R-:W-:Y:S07]  /*8b60*/  MOV R0, UR49 ;  /* 0x0000003100007c02 */ /* 0x000fee0008000f00 */
.L_x_176:
[----:B-1----:R1:W2:Y:S02]  /*8b70*/  SYNCS.PHASECHK.TRANS64.TRYWAIT P0, [R0+URZ+0x110], R2 ;  /* 0x00011002000075a7 */ /* 0x0022a400080011ff */
[----:B--2---:R-:W-:Y:S05]  /*8b80*/  @!P0 NANOSLEEP.SYNCS 0x989680 ;  /* 0x009896800000895d */ /* 0x004fea0003900000 */
[----:B------:R-:W2:Y:S02]  /*8b90*/  @!P0 SYNCS.PHASECHK.TRANS64 P0, [R0+URZ+0x110], R2 ;  /* 0x00011002000085a7 */ /* 0x000ea400080010ff */
[----:B--2---:R-:W-:Y:S05]  /*8ba0*/  @!P0 BRA `(.L_x_176) ;  /* 0xfffffffc00f08947 */ /* 0x004fea000383ffff */
[----:B------:R-:W-:Y:S05]  /*8bb0*/  BRA `(.L_x_177) ;  /* 0xffffffcc00e47947 */ /* 0x000fea000383ffff */
.L_x_99:
[----:B-1----:R1:W2:Y:S02]  /*8bc0*/  SYNCS.PHASECHK.TRANS64.TRYWAIT P1, [R0+URZ+0xd0], R4 ;  /* 0x0000d004000075a7 */ /* 0x0022a400080211ff */
[----:B--2---:R-:W-:Y:S05]  /*8bd0*/  @!P1 NANOSLEEP.SYNCS 0x989680 ;  /* 0x009896800000995d */ /* 0x004fea0003900000 */
[----:B------:R-:W2:Y:S02]  /*8be0*/  @!P1 SYNCS.PHASECHK.TRANS64 P1, [R0+URZ+0xd0], R4 ;  /* 0x0000d004000095a7 */ /* 0x000ea400080210ff */
[----:B--2---:R-:W-:Y:S05]  /*8bf0*/  @!P1 BRA `(.L_x_99) ;  /* 0xfffffffc00f09947 */ /* 0x004fea000383ffff */
[----:B------:R-:W-:Y:S05]  /*8c00*/  BRA `(.L_x_98) ;  /* 0xffffffdc00ac7947 */ /* 0x000fea000383ffff */
.L_x_101:
[----:B--2---:R2:W3:Y:S02]  /*8c10*/  SYNCS.PHASECHK.TRANS64.TRYWAIT P0, [R27+URZ+0x120], R3 ;  /* 0x000120031b0075a7 */ /* 0x0044e400080011ff */
[----:B---3--:R-:W-:Y:S05]  /*8c20*/  @!P0 NANOSLEEP.SYNCS 0x989680 ;  /* 0x009896800000895d */ /* 0x008fea0003900000 */
[----:B------:R-:W3:Y:S02]  /*8c30*/  @!P0 SYNCS.PHASECHK.TRANS64 P0, [R27+URZ+0x120], R3 ;  /* 0x000120031b0085a7 */ /* 0x000ee400080010ff */
[----:B---3--:R-:W-:Y:S05]  /*8c40*/  @!P0 BRA `(.L_x_101) ;  /* 0xfffffffc00f08947 */ /* 0x008fea000383ffff */
[----:B------:R-:W-:Y:S05]  /*8c50*/  BRA `(.L_x_100) ;  /* 0xffffffdc00fc7947 */ /* 0x000fea000383ffff */
.L_x_112:
[----:B-1----:R1:W2:Y:S02]  /*8c60*/  SYNCS.PHASECHK.TRANS64.TRYWAIT P0, [R3+URZ+0xd0], R65 ;  /* 0x0000d041030075a7 */ /* 0x0022a400080011ff */
[----:B--2---:R-:W-:Y:S05]  /*8c70*/  @!P0 NANOSLEEP.SYNCS 0x989680 ;  /* 0x009896800000895d */ /* 0x004fea0003900000 */
[----:B------:R-:W2:Y:S02]  /*8c80*/  @!P0 SYNCS.PHASECHK.TRANS64 P0, [R3+URZ+0xd0], R65 ;  /* 0x0000d041030085a7 */ /* 0x000ea400080010ff */
[----:B--2---:R-:W-:Y:S05]  /*8c90*/  @!P0 BRA `(.L_x_112) ;  /* 0xfffffffc00f08947 */ /* 0x004fea000383ffff */
[----:B------:R-:W-:Y:S05]  /*8ca0*/  BRA `(.L_x_111) ;  /* 0xffffffe8001c7947 */ /* 0x000fea000383ffff */
        .weak           $__internal_0_$__cuda_sm10x_tcgen05_guardrail_trap_col_being_dealloced_not_returned_by_alloc
        .type           $__internal_0_$__cuda_sm10x_tcgen05_guardrail_trap_col_being_dealloced_not_returned_by_alloc,@function
        .size           $__internal_0_$__cuda_sm10x_tcgen05_guardrail_trap_col_being_dealloced_not_returned_by_alloc,($__internal_1_$__cuda_sm10x_tcgen05_guardrail_trap_phase_invalid_during_alloc - $__internal_0_$__cuda_sm10x_tcgen05_guardrail_trap_col_being_dealloced_not_returned_by_alloc)
$__internal_0_$__cuda_sm10x_tcgen05_guardrail_trap_col_being_dealloced_not_returned_by_alloc:
[----:B------:R-:W-:Y:S05]  /*8cb0*/  BPT.TRAP 0x1 ;  /* 0x000000040000795c */ /* 0x000fea0000300000 */
[----:B------:R-:W-:-:S04]  /*8cc0*/  MOV R3, 0x0 ;  /* 0x0000000000037802 */ /* 0x000fc80000000f00 */
[----:B------:R-:W-:Y:S05]  /*8cd0*/  RET.REL.NODEC R2 `(_ZN7cutlass13device_kernelINS_4conv6kernel13ConvUniversalINS1_16ConvProblemShapeILNS1_8OperatorE0ELi3EEENS1_10collective14CollectiveConvINS1_47MainloopSm100TmaUmmaWarpSpecializedImplicitGemmILS5_0ELi13ELi3ELi1ELi2EN4cute5tupleIJNSA_1CILi2EEENSC_ILi1EEESE_EEEEENSB_IJNSC_ILi64EEESH_NSB_IJSH_EEEEEENS_6half_tESK_NSA_8TiledMMAINSA_8MMA_AtomIJNSA_20SM100_MMA_F16BF16_SSISK_SK_fLi64ELi64ELNSA_4UMMA5MajorE0ELSP_0ELNSO_7ScaleInE0ELSQ_0EEEEEENSA_6LayoutINSB_IJSE_SE_SE_EEENSB_IJNSC_ILi0EEESV_SV_EEEEENSB_IJNSA_10UnderscoreESY_SY_EEEEENS7_6detail27Sm100ImplicitGemmTileTraitsINSA_20SM90_TMA_LOAD_IM2COLENSA_14ComposedLayoutINSA_7SwizzleILi3ELi4ELi3EEENSA_18smem_ptr_flag_bitsILi16EEENST_INSB_IJNSC_ILi8EEESH_EEENSB_IJSH_SE_EEEEEEEvEENS12_INSA_23SM90_TMA_LOAD_MULTICASTES1D_vEEEENS_8epilogue10collective18CollectiveEpilogueINS1I_23Sm100TmaWarpSpecializedILi3ELi2ELi16ELb1ELb0EEEJSJ_NSB_IJNST_ISH_SE_EENST_INSC_ILi32EEESE_EEEEESK_NSB_IJNSB_IJllllEEESE_SV_EEESK_S1S_NS1I_6fusion15FusionCallbacksIS1M_NS1T_17LinearCombinationISK_fSK_fLNS_15FloatRoundStyleE2EEESJ_S1Q_JEEENSA_5SM1004TMEM4LOAD26SM100_TMEM_LOAD_16dp256b4xES13_NS14_INS15_ILi2ELi4ELi3EEES18_NST_INSB_IJS19_S1O_EEENSB_IJS1O_SE_EEEEEEENSA_17SM75_U32x4_LDSM_NENSA_21SM90_TMA_STORE_IM2COLES27_NSA_17SM90_U32x4_STSM_NENSA_39AutoVectorizingCopyWithAssumedAlignmentILi128EEEEEEvvEEEEvNT_6ParamsE) ;  /* 0xffffff7002c87950 */ /* 0x000fea0003c3ffff */
        .weak           $__internal_1_$__cuda_sm10x_tcgen05_guardrail_trap_phase_invalid_during_alloc
        .type           $__internal_1_$__cuda_sm10x_tcgen05_guardrail_trap_phase_invalid_during_alloc,@function
        .size           $__internal_1_$__cuda_sm10x_tcgen05_guardrail_trap_phase_invalid_during_alloc,($__internal_2_$__cuda_sm10x_tcgen05_guardrail_trap_unallocated_columns_being_dealloced - $__internal_1_$__cuda_sm10x_tcgen05_guardrail_trap_phase_invalid_during_alloc)
$__internal_1_$__cuda_sm10x_tcgen05_guardrail_trap_phase_invalid_during_alloc:
[----:B------:R-:W-:Y:S05]  /*8ce0*/  BPT.TRAP 0x1 ;  /* 0x000000040000795c */ /* 0x000fea0000300000 */
[----:B------:R-:W-:-:S04]  /*8cf0*/  HFMA2 R3, -RZ, RZ, 0, 0 ;  /* 0x00000000ff037431 */ /* 0x000fc800000001ff */
[----:B------:R-:W-:Y:S05]  /*8d00*/  RET.REL.NODEC R2 `(_ZN7cutlass13device_kernelINS_4conv6kernel13ConvUniversalINS1_16ConvProblemShapeILNS1_8OperatorE0ELi3EEENS1_10collective14CollectiveConvINS1_47MainloopSm100TmaUmmaWarpSpecializedImplicitGemmILS5_0ELi13ELi3ELi1ELi2EN4cute5tupleIJNSA_1CILi2EEENSC_ILi1EEESE_EEEEENSB_IJNSC_ILi64EEESH_NSB_IJSH_EEEEEENS_6half_tESK_NSA_8TiledMMAINSA_8MMA_AtomIJNSA_20SM100_MMA_F16BF16_SSISK_SK_fLi64ELi64ELNSA_4UMMA5MajorE0ELSP_0ELNSO_7ScaleInE0ELSQ_0EEEEEENSA_6LayoutINSB_IJSE_SE_SE_EEENSB_IJNSC_ILi0EEESV_SV_EEEEENSB_IJNSA_10UnderscoreESY_SY_EEEEENS7_6detail27Sm100ImplicitGemmTileTraitsINSA_20SM90_TMA_LOAD_IM2COLENSA_14ComposedLayoutINSA_7SwizzleILi3ELi4ELi3EEENSA_18smem_ptr_flag_bitsILi16EEENST_INSB_IJNSC_ILi8EEESH_EEENSB_IJSH_SE_EEEEEEEvEENS12_INSA_23SM90_TMA_LOAD_MULTICASTES1D_vEEEENS_8epilogue10collective18CollectiveEpilogueINS1I_23Sm100TmaWarpSpecializedILi3ELi2ELi16ELb1ELb0EEEJSJ_NSB_IJNST_ISH_SE_EENST_INSC_ILi32EEESE_EEEEESK_NSB_IJNSB_IJllllEEESE_SV_EEESK_S1S_NS1I_6fusion15FusionCallbacksIS1M_NS1T_17LinearCombinationISK_fSK_fLNS_15FloatRoundStyleE2EEESJ_S1Q_JEEENSA_5SM1004TMEM4LOAD26SM100_TMEM_LOAD_16dp256b4xES13_NS14_INS15_ILi2ELi4ELi3EEES18_NST_INSB_IJS19_S1O_EEENSB_IJS1O_SE_EEEEEEENSA_17SM75_U32x4_LDSM_NENSA_21SM90_TMA_STORE_IM2COLES27_NSA_17SM90_U32x4_STSM_NENSA_39AutoVectorizingCopyWithAssumedAlignmentILi128EEEEEEvvEEEEvNT_6ParamsE) ;  /* 0xffffff7002bc7950 */ /* 0x000fea0003c3ffff */
        .weak           $__internal_2_$__cuda_sm10x_tcgen05_guardrail_trap_unallocated_columns_being_dealloced
        .type           $__internal_2_$__cuda_sm10x_tcgen05_guardrail_trap_unallocated_columns_being_dealloced,@function
        .size           $__internal_2_$__cuda_sm10x_tcgen05_guardrail_trap_unallocated_columns_being_dealloced,(.L_x_179 - $__internal_2_$__cuda_sm10x_tcgen05_guardrail_trap_unallocated_columns_being_dealloced)
$__internal_2_$__cuda_sm10x_tcgen05_guardrail_trap_unallocated_columns_being_dealloced:
[----:B------:R-:W-:Y:S05]  /*8d10*/  BPT.TRAP 0x1 ;  /* 0x000000040000795c */ /* 0x000fea0000300000 */
[----:B------:R-:W-:-:S04]  /*8d20*/  MOV R3, 0x0 ;  /* 0x0000000000037802 */ /* 0x000fc80000000f00 */
[----:B------:R-:W-:Y:S05]  /*8d30*/  RET.REL.NODEC R2 `(_ZN7cutlass13device_kernelINS_4conv6kernel13ConvUniversalINS1_16ConvProblemShapeILNS1_8OperatorE0ELi3EEENS1_10collective14CollectiveConvINS1_47MainloopSm100TmaUmmaWarpSpecializedImplicitGemmILS5_0ELi13ELi3ELi1ELi2EN4cute5tupleIJNSA_1CILi2EEENSC_ILi1EEESE_EEEEENSB_IJNSC_ILi64EEESH_NSB_IJSH_EEEEEENS_6half_tESK_NSA_8TiledMMAINSA_8MMA_AtomIJNSA_20SM100_MMA_F16BF16_SSISK_SK_fLi64ELi64ELNSA_4UMMA5MajorE0ELSP_0ELNSO_7ScaleInE0ELSQ_0EEEEEENSA_6LayoutINSB_IJSE_SE_SE_EEENSB_IJNSC_ILi0EEESV_SV_EEEEENSB_IJNSA_10UnderscoreESY_SY_EEEEENS7_6detail27Sm100ImplicitGemmTileTraitsINSA_20SM90_TMA_LOAD_IM2COLENSA_14ComposedLayoutINSA_7SwizzleILi3ELi4ELi3EEENSA_18smem_ptr_flag_bitsILi16EEENST_INSB_IJNSC_ILi8EEESH_EEENSB_IJSH_SE_EEEEEEEvEENS12_INSA_23SM90_TMA_LOAD_MULTICASTES1D_vEEEENS_8epilogue10collective18CollectiveEpilogueINS1I_23Sm100TmaWarpSpecializedILi3ELi2ELi16ELb1ELb0EEEJSJ_NSB_IJNST_ISH_SE_EENST_INSC_ILi32EEESE_EEEEESK_NSB_IJNSB_IJllllEEESE_SV_EEESK_S1S_NS1I_6fusion15FusionCallbacksIS1M_NS1T_17LinearCombinationISK_fSK_fLNS_15FloatRoundStyleE2EEESJ_S1Q_JEEENSA_5SM1004TMEM4LOAD26SM100_TMEM_LOAD_16dp256b4xES13_NS14_INS15_ILi2ELi4ELi3EEES18_NST_INSB_IJS19_S1O_EEENSB_IJS1O_SE_EEEEEEENSA_17SM75_U32x4_LDSM_NENSA_21SM90_TMA_STORE_IM2COLES27_NSA_17SM90_U32x4_STSM_NENSA_39AutoVectorizingCopyWithAssumedAlignmentILi128EEEEEEvvEEEEvNT_6ParamsE) ;  /* 0xffffff7002b07950 */ /* 0x000fea0003c3ffff */
.L_x_178:
[----:B------:R-:W-:-:S00]  /*8d40*/  BRA `(.L_x_178) ;  /* 0xfffffffc00fc7947 */ /* 0x000fc0000383ffff */
[----:B------:R-:W-:-:S00]  /*8d50*/  NOP ;  /* 0x0000000000007918 */ /* 0x000fc00000000000 */
        /* <DEDUP_REMOVED lines=10> */
.L_x_179:


//--------------------- .nv.global.init           --------------------------
	.section	.nv.global.init,"aw",@progbits
.nv.global.init:
	.type		$str$29,@object
	.size		$str$29,($str$30 - $str$29)
$str$29:
        /*0000*/ 	.byte	0x28, 0x61, 0x64, 0x64, 0x72, 0x65, 0x73, 0x73, 0x20, 0x26, 0x20, 0x6d, 0x61, 0x73, 0x6b, 0x29
        /*0010*/ 	.byte	0x20, 0x3d, 0x3d, 0x20, 0x30, 0x00
	.type		$str$30,@object
	.size		$str$30,($str$28 - $str$30)
$str$30:
        /*0016*/ 	.byte	0x2f, 0x74, 0x6d, 0x70, 0x2f, 0x63, 0x75, 0x74, 0x6c, 0x61, 0x73, 0x73, 0x5f, 0x73, 0x77, 0x65
        /*0026*/ 	.byte	0x65, 0x70, 0x5f, 0x73, 0x72, 0x63, 0x2f, 0x69, 0x6e, 0x63, 0x6c, 0x75, 0x64, 0x65, 0x2f, 0x63
        /*0036*/ 	.byte	0x75, 0x74, 0x65, 0x2f, 0x70, 0x6f, 0x69, 0x6e, 0x74, 0x65, 0x72, 0x5f, 0x66, 0x6c, 0x61, 0x67
        /*0046*/ 	.byte	0x67, 0x65, 0x64, 0x2e, 0x68, 0x70, 0x70, 0x00
	.type		$str$28,@object
	.size		$str$28,($str$27 - $str$28)
$str$28:
        /*004e*/ 	.byte	0x2f, 0x74, 0x6d, 0x70, 0x2f, 0x63, 0x75, 0x74, 0x6c, 0x61, 0x73, 0x73, 0x5f, 0x73, 0x77, 0x65
        /*005e*/ 	.byte	0x65, 0x70, 0x5f, 0x73, 0x72, 0x63, 0x2f, 0x69, 0x6e, 0x63, 0x6c, 0x75, 0x64, 0x65, 0x2f, 0x63
        /*006e*/ 	.byte	0x75, 0x74, 0x65, 0x2f, 0x61, 0x74, 0x6f, 0x6d, 0x2f, 0x63, 0x6f, 0x70, 0x79, 0x5f, 0x74, 0x72
        /*007e*/ 	.byte	0x61, 0x69, 0x74, 0x73, 0x5f, 0x73, 0x6d, 0x31, 0x30, 0x30, 0x2e, 0x68, 0x70, 0x70, 0x00
	.type		$str$27,@object
	.size		$str$27,(__unnamed_1 - $str$27)
$str$27:
        /*008d*/ 	.byte	0x28, 0x28, 0x75, 0x69, 0x6e, 0x74, 0x33, 0x32, 0x5f, 0x74, 0x28, 0x74, 0x68, 0x72, 0x65, 0x61
        /*009d*/ 	.byte	0x64, 0x49, 0x64, 0x78, 0x2e, 0x78, 0x29, 0x20, 0x2f, 0x20, 0x33, 0x32, 0x29, 0x20, 0x25, 0x20
        /*00ad*/ 	.byte	0x34, 0x29, 0x20, 0x3d, 0x3d, 0x20, 0x28, 0x28, 0x28, 0x74, 0x6d, 0x65, 0x6d, 0x5f, 0x61, 0x64
        /*00bd*/ 	.byte	0x64, 0x72, 0x20, 0x3e, 0x3e, 0x20, 0x31, 0x36, 0x29, 0x20, 0x2f, 0x20, 0x33, 0x32, 0x29, 0x20
        /*00cd*/ 	.byte	0x25, 0x20, 0x34, 0x29, 0x00
	.type		__unnamed_1,@object
	.size		__unnamed_1,(__unnamed_2 - __unnamed_1)
__unnamed_1:
        /*00d2*/ 	.byte	0x61, 0x75, 0x74, 0x6f, 0x20, 0x63, 0x75, 0x74, 0x65, 0x3a, 0x3a, 0x61, 0x73, 0x5f, 0x70, 0x6f
        /* <DEDUP_REMOVED lines=24> */
        /*0262*/ 	.byte	0x3e, 0x3e, 0x3e, 0x5d, 0x00
	.type		__unnamed_2,@object
	.size		__unnamed_2,(.L_2 - __unnamed_2)
__unnamed_2:
        /* <DEDUP_REMOVED lines=46> */
.L_2:


//--------------------- .nv.shared._ZN7cutlass13device_kernelINS_4conv6kernel13ConvUniversalINS1_16ConvProblemShapeILNS1_8OperatorE0ELi3EEENS1_10collective14CollectiveConvINS1_47MainloopSm100TmaUmmaWarpSpecializedImplicitGemmILS5_0ELi13ELi3ELi1ELi2EN4cute5tupleIJNSA_1CILi2EEENSC_ILi1EEESE_EEEEENSB_IJNSC_ILi64EEESH_NSB_IJSH_EEEEEENS_6half_tESK_NSA_8TiledMMAINSA_8MMA_AtomIJNSA_20SM100_MMA_F16BF16_SSISK_SK_fLi64ELi64ELNSA_4UMMA5MajorE0ELSP_0ELNSO_7ScaleInE0ELSQ_0EEEEEENSA_6LayoutINSB_IJSE_SE_SE_EEENSB_IJNSC_ILi0EEESV_SV_EEEEENSB_IJNSA_10UnderscoreESY_SY_EEEEENS7_6detail27Sm100ImplicitGemmTileTraitsINSA_20SM90_TMA_LOAD_IM2COLENSA_14ComposedLayoutINSA_7SwizzleILi3ELi4ELi3EEENSA_18smem_ptr_flag_bitsILi16EEENST_INSB_IJNSC_ILi8EEESH_EEENSB_IJSH_SE_EEEEEEEvEENS12_INSA_23SM90_TMA_LOAD_MULTICASTES1D_vEEEENS_8epilogue10collective18CollectiveEpilogueINS1I_23Sm100TmaWarpSpecializedILi3ELi2ELi16ELb1ELb0EEEJSJ_NSB_IJNST_ISH_SE_EENST_INSC_ILi32EEESE_EEEEESK_NSB_IJNSB_IJllllEEESE_SV_EEESK_S1S_NS1I_6fusion15FusionCallbacksIS1M_NS1T_17LinearCombinationISK_fSK_fLNS_15FloatRoundStyleE2EEESJ_S1Q_JEEENSA_5SM1004TMEM4LOAD26SM100_TMEM_LOAD_16dp256b4xES13_NS14_INS15_ILi2ELi4ELi3EEES18_NST_INSB_IJS19_S1O_EEENSB_IJS1O_SE_EEEEEEENSA_17SM75_U32x4_LDSM_NENSA_21SM90_TMA_STORE_IM2COLES27_NSA_17SM90_U32x4_STSM_NENSA_39AutoVectorizingCopyWithAssumedAlignmentILi128EEEEEEvvEEEEvNT_6ParamsE --------------------------
	.section	.nv.shared._ZN7cutlass13device_kernelINS_4conv6kernel13ConvUniversalINS1_16ConvProblemShapeILNS1_8OperatorE0ELi3EEENS1_10collective14CollectiveConvINS1_47MainloopSm100TmaUmmaWarpSpecializedImplicitGemmILS5_0ELi13ELi3ELi1ELi2EN4cute5tupleIJNSA_1CILi2EEENSC_ILi1EEESE_EEEEENSB_IJNSC_ILi64EEESH_NSB_IJSH_EEEEEENS_6half_tESK_NSA_8TiledMMAINSA_8MMA_AtomIJNSA_20SM100_MMA_F16BF16_SSISK_SK_fLi64ELi64ELNSA_4UMMA5MajorE0ELSP_0ELNSO_7ScaleInE0ELSQ_0EEEEEENSA_6LayoutINSB_IJSE_SE_SE_EEENSB_IJNSC_ILi0EEESV_SV_EEEEENSB_IJNSA_10UnderscoreESY_SY_EEEEENS7_6detail27Sm100ImplicitGemmTileTraitsINSA_20SM90_TMA_LOAD_IM2COLENSA_14ComposedLayoutINSA_7SwizzleILi3ELi4ELi3EEENSA_18smem_ptr_flag_bitsILi16EEENST_INSB_IJNSC_ILi8EEESH_EEENSB_IJSH_SE_EEEEEEEvEENS12_INSA_23SM90_TMA_LOAD_MULTICASTES1D_vEEEENS_8epilogue10collective18CollectiveEpilogueINS1I_23Sm100TmaWarpSpecializedILi3ELi2ELi16ELb1ELb0EEEJSJ_NSB_IJNST_ISH_SE_EENST_INSC_ILi32EEESE_EEEEESK_NSB_IJNSB_IJllllEEESE_SV_EEESK_S1S_NS1I_6fusion15FusionCallbacksIS1M_NS1T_17LinearCombinationISK_fSK_fLNS_15FloatRoundStyleE2EEESJ_S1Q_JEEENSA_5SM1004TMEM4LOAD26SM100_TMEM_LOAD_16dp256b4xES13_NS14_INS15_ILi2ELi4ELi3EEES18_NST_INSB_IJS19_S1O_EEENSB_IJS1O_SE_EEEEEEENSA_17SM75_U32x4_LDSM_NENSA_21SM90_TMA_STORE_IM2COLES27_NSA_17SM90_U32x4_STSM_NENSA_39AutoVectorizingCopyWithAssumedAlignmentILi128EEEEEEvvEEEEvNT_6ParamsE,"aw",@nobits
	.sectionflags	@""
	.align	16
	.zero		1024


//--------------------- .nv.shared.reserved.0     --------------------------
	.section	.nv.shared.reserved.0,"aw",@nobits
	.weak		__nv_reservedSMEM_offset_0_alias
	.size		__nv_reservedSMEM_offset_0_alias, 0, 64
	.other		__nv_reservedSMEM_offset_0_alias,@"STO_CUDA_RESERVED_SHARED STV_DEFAULT"
__nv_reservedSMEM_offset_0_alias:
	.zero		0
.nv.shared.reserved.0:
	.zero		64
	.weak		__nv_reservedSMEM_tcgen05_partition
	.type		__nv_reservedSMEM_tcgen05_partition,@object
	.size		__nv_reservedSMEM_tcgen05_partition,(.L_0 - __nv_reservedSMEM_tcgen05_partition)
__nv_reservedSMEM_tcgen05_partition:
	.zero		32
.L_0:


//--------------------- .nv.global                --------------------------
	.section	.nv.global,"aw",@nobits
.nv.global:
	.type		_ZN39_INTERNAL_6eb20fcf_4_k_cu_44660fd8_32574cute1_E,@object
	.size		_ZN39_INTERNAL_6eb20fcf_4_k_cu_44660fd8_32574cute1_E,(_ZN39_INTERNAL_6eb20fcf_4_k_cu_44660fd8_32574cuda3std3__45__cpo6cbeginE - _ZN39_INTERNAL_6eb20fcf_4_k_cu_44660fd8_32574cute1_E)
_ZN39_INTERNAL_6eb20fcf_4_k_cu_44660fd8_32574cute1_E:
	.zero		1
	.type		_ZN39_INTERNAL_6eb20fcf_4_k_cu_44660fd8_32574cuda3std3__45__cpo6cbeginE,@object
	.size		_ZN39_INTERNAL_6eb20fcf_4_k_cu_44660fd8_32574cuda3std3__45__cpo6cbeginE,(_ZN39_INTERNAL_6eb20fcf_4_k_cu_44660fd8_32574cuda3std3__48in_placeE - _ZN39_INTERNAL_6eb20fcf_4_k_cu_44660fd8_32574cuda3std3__45__cpo6cbeginE)
_ZN39_INTERNAL_6eb20fcf_4_k_cu_44660fd8_32574cuda3std3__45__cpo6cbeginE:
	.zero		1
	.type		_ZN39_INTERNAL_6eb20fcf_4_k_cu_44660fd8_32574cuda3std3__48in_placeE,@object
	.size		_ZN39_INTERNAL_6eb20fcf_4_k_cu_44660fd8_32574cuda3std3__48in_placeE,(_ZN39_INTERNAL_6eb20fcf_4_k_cu_44660fd8_32574cuda3std6ranges3__45__cpo9iter_moveE - _ZN39_INTERNAL_6eb20fcf_4_k_cu_44660fd8_32574cuda3std3__48in_placeE)
_ZN39_INTERNAL_6eb20fcf_4_k_cu_44660fd8_32574cuda3std3__48in_placeE:
	.zero		1
	.type		_ZN39_INTERNAL_6eb20fcf_4_k_cu_44660fd8_32574cuda3std6ranges3__45__cpo9iter_moveE,@object
	.size		_ZN39_INTERNAL_6eb20fcf_4_k_cu_44660fd8_32574cuda3std6ranges3__45__cpo9iter_moveE,(_ZN39_INTERNAL_6eb20fcf_4_k_cu_44660fd8_32574cuda3std3__45__cpo5beginE - _ZN39_INTERNAL_6eb20fcf_4_k_cu_44660fd8_32574cuda3std6ranges3__45__cpo9iter_moveE)
_ZN39_INTERNAL_6eb20fcf_4_k_cu_44660fd8_32574cuda3std6ranges3__45__cpo9iter_moveE:
	.zero		1
	.type		_ZN39_INTERNAL_6eb20fcf_4_k_cu_44660fd8_32574cuda3std3__45__cpo5beginE,@object
	.size		_ZN39_INTERNAL_6eb20fcf_4_k_cu_44660fd8_32574cuda3std3__45__cpo5beginE,(_ZN39_INTERNAL_6eb20fcf_4_k_cu_44660fd8_32574cuda3std3__441_GLOBAL__N__6eb20fcf_4_k_cu_44660fd8_32576ignoreE - _ZN39_INTERNAL_6eb20fcf_4_k_cu_44660fd8_32574cuda3std3__45__cpo5beginE)
_ZN39_INTERNAL_6eb20fcf_4_k_cu_44660fd8_32574cuda3std3__45__cpo5beginE:
	.zero		1
	.type		_ZN39_INTERNAL_6eb20fcf_4_k_cu_44660fd8_32574cuda3std3__441_GLOBAL__N__6eb20fcf_4_k_cu_44660fd8_32576ignoreE,@object
	.size		_ZN39_INTERNAL_6eb20fcf_4_k_cu_44660fd8_32574cuda3std3__441_GLOBAL__N__6eb20fcf_4_k_cu_44660fd8_32576ignoreE,(_ZN39_INTERNAL_6eb20fcf_4_k_cu_44660fd8_32574cute7productE - _ZN39_INTERNAL_6eb20fcf_4_k_cu_44660fd8_32574cuda3std3__441_GLOBAL__N__6eb20fcf_4_k_cu_44660fd8_32576ignoreE)
_ZN39_INTERNAL_6eb20fcf_4_k_cu_44660fd8_32574cuda3std3__441_GLOBAL__N__6eb20fcf_4_k_cu_44660fd8_32576ignoreE:
	.zero		1
	.type		_ZN39_INTERNAL_6eb20fcf_4_k_cu_44660fd8_32574cute7productE,@object
	.size		_ZN39_INTERNAL_6eb20fcf_4_k_cu_44660fd8_32574cute7productE,(_ZN39_INTERNAL_6eb20fcf_4_k_cu_44660fd8_32574cuda3std3__45__cpo3endE - _ZN39_INTERNAL_6eb20fcf_4_k_cu_44660fd8_32574cute7productE)
_ZN39_INTERNAL_6eb20fcf_4_k_cu_44660fd8_32574cute7productE:
	.zero		1
	.type		_ZN39_INTERNAL_6eb20fcf_4_k_cu_44660fd8_32574cuda3std3__45__cpo3endE,@object
	.size		_ZN39_INTERNAL_6eb20fcf_4_k_cu_44660fd8_32574cuda3std3__45__cpo3endE,(_ZN39_INTERNAL_6eb20fcf_4_k_cu_44660fd8_32574cuda3std3__419piecewise_constructE - _ZN39_INTERNAL_6eb20fcf_4_k_cu_44660fd8_32574cuda3std3__45__cpo3endE)
_ZN39_INTERNAL_6eb20fcf_4_k_cu_44660fd8_32574cuda3std3__45__cpo3endE:
	.zero		1
	.type		_ZN39_INTERNAL_6eb20fcf_4_k_cu_44660fd8_32574cuda3std3__419piecewise_constructE,@object
	.size		_ZN39_INTERNAL_6eb20fcf_4_k_cu_44660fd8_32574cuda3std3__419piecewise_constructE,(_ZN39_INTERNAL_6eb20fcf_4_k_cu_44660fd8_32574cuda3std3__45__cpo4cendE - _ZN39_INTERNAL_6eb20fcf_4_k_cu_44660fd8_32574cuda3std3__419piecewise_constructE)
_ZN39_INTERNAL_6eb20fcf_4_k_cu_44660fd8_32574cuda3std3__419piecewise_constructE:
	.zero		1
	.type		_ZN39_INTERNAL_6eb20fcf_4_k_cu_44660fd8_32574cuda3std3__45__cpo4cendE,@object
	.size		_ZN39_INTERNAL_6eb20fcf_4_k_cu_44660fd8_32574cuda3std3__45__cpo4cendE,(_ZN39_INTERNAL_6eb20fcf_4_k_cu_44660fd8_32574cuda3std6ranges3__45__cpo4swapE - _ZN39_INTERNAL_6eb20fcf_4_k_cu_44660fd8_32574cuda3std3__45__cpo4cendE)
_ZN39_INTERNAL_6eb20fcf_4_k_cu_44660fd8_32574cuda3std3__45__cpo4cendE:
	.zero		1
	.type		_ZN39_INTERNAL_6eb20fcf_4_k_cu_44660fd8_32574cuda3std6ranges3__45__cpo4swapE,@object
	.size		_ZN39_INTERNAL_6eb20fcf_4_k_cu_44660fd8_32574cuda3std6ranges3__45__cpo4swapE,(.L_10 - _ZN39_INTERNAL_6eb20fcf_4_k_cu_44660fd8_32574cuda3std6ranges3__45__cpo4swapE)
_ZN39_INTERNAL_6eb20fcf_4_k_cu_44660fd8_32574cuda3std6ranges3__45__cpo4swapE:
	.zero		1
.L_10:


//--------------------- .nv.constant0._ZN7cutlass13device_kernelINS_4conv6kernel13ConvUniversalINS1_16ConvProblemShapeILNS1_8OperatorE0ELi3EEENS1_10collective14CollectiveConvINS1_47MainloopSm100TmaUmmaWarpSpecializedImplicitGemmILS5_0ELi13ELi3ELi1ELi2EN4cute5tupleIJNSA_1CILi2EEENSC_ILi1EEESE_EEEEENSB_IJNSC_ILi64EEESH_NSB_IJSH_EEEEEENS_6half_tESK_NSA_8TiledMMAINSA_8MMA_AtomIJNSA_20SM100_MMA_F16BF16_SSISK_SK_fLi64ELi64ELNSA_4UMMA5MajorE0ELSP_0ELNSO_7ScaleInE0ELSQ_0EEEEEENSA_6LayoutINSB_IJSE_SE_SE_EEENSB_IJNSC_ILi0EEESV_SV_EEEEENSB_IJNSA_10UnderscoreESY_SY_EEEEENS7_6detail27Sm100ImplicitGemmTileTraitsINSA_20SM90_TMA_LOAD_IM2COLENSA_14ComposedLayoutINSA_7SwizzleILi3ELi4ELi3EEENSA_18smem_ptr_flag_bitsILi16EEENST_INSB_IJNSC_ILi8EEESH_EEENSB_IJSH_SE_EEEEEEEvEENS12_INSA_23SM90_TMA_LOAD_MULTICASTES1D_vEEEENS_8epilogue10collective18CollectiveEpilogueINS1I_23Sm100TmaWarpSpecializedILi3ELi2ELi16ELb1ELb0EEEJSJ_NSB_IJNST_ISH_SE_EENST_INSC_ILi32EEESE_EEEEESK_NSB_IJNSB_IJllllEEESE_SV_EEESK_S1S_NS1I_6fusion15FusionCallbacksIS1M_NS1T_17LinearCombinationISK_fSK_fLNS_15FloatRoundStyleE2EEESJ_S1Q_JEEENSA_5SM1004TMEM4LOAD26SM100_TMEM_LOAD_16dp256b4xES13_NS14_INS15_ILi2ELi4ELi3EEES18_NST_INSB_IJS19_S1O_EEENSB_IJS1O_SE_EEEEEEENSA_17SM75_U32x4_LDSM_NENSA_21SM90_TMA_STORE_IM2COLES27_NSA_17SM90_U32x4_STSM_NENSA_39AutoVectorizingCopyWithAssumedAlignmentILi128EEEEEEvvEEEEvNT_6ParamsE --------------------------
	.section	.nv.constant0._ZN7cutlass13device_kernelINS_4conv6kernel13ConvUniversalINS1_16ConvProblemShapeILNS1_8OperatorE0ELi3EEENS1_10collective14CollectiveConvINS1_47MainloopSm100TmaUmmaWarpSpecializedImplicitGemmILS5_0ELi13ELi3ELi1ELi2EN4cute5tupleIJNSA_1CILi2EEENSC_ILi1EEESE_EEEEENSB_IJNSC_ILi64EEESH_NSB_IJSH_EEEEEENS_6half_tESK_NSA_8TiledMMAINSA_8MMA_AtomIJNSA_20SM100_MMA_F16BF16_SSISK_SK_fLi64ELi64ELNSA_4UMMA5MajorE0ELSP_0ELNSO_7ScaleInE0ELSQ_0EEEEEENSA_6LayoutINSB_IJSE_SE_SE_EEENSB_IJNSC_ILi0EEESV_SV_EEEEENSB_IJNSA_10UnderscoreESY_SY_EEEEENS7_6detail27Sm100ImplicitGemmTileTraitsINSA_20SM90_TMA_LOAD_IM2COLENSA_14ComposedLayoutINSA_7SwizzleILi3ELi4ELi3EEENSA_18smem_ptr_flag_bitsILi16EEENST_INSB_IJNSC_ILi8EEESH_EEENSB_IJSH_SE_EEEEEEEvEENS12_INSA_23SM90_TMA_LOAD_MULTICASTES1D_vEEEENS_8epilogue10collective18CollectiveEpilogueINS1I_23Sm100TmaWarpSpecializedILi3ELi2ELi16ELb1ELb0EEEJSJ_NSB_IJNST_ISH_SE_EENST_INSC_ILi32EEESE_EEEEESK_NSB_IJNSB_IJllllEEESE_SV_EEESK_S1S_NS1I_6fusion15FusionCallbacksIS1M_NS1T_17LinearCombinationISK_fSK_fLNS_15FloatRoundStyleE2EEESJ_S1Q_JEEENSA_5SM1004TMEM4LOAD26SM100_TMEM_LOAD_16dp256b4xES13_NS14_INS15_ILi2ELi4ELi3EEES18_NST_INSB_IJS19_S1O_EEENSB_IJS1O_SE_EEEEEEENSA_17SM75_U32x4_LDSM_NENSA_21SM90_TMA_STORE_IM2COLES27_NSA_17SM90_U32x4_STSM_NENSA_39AutoVectorizingCopyWithAssumedAlignmentILi128EEEEEEvvEEEEvNT_6ParamsE,"a",@progbits
	.sectionflags	@""
	.align	4
.nv.constant0._ZN7cutlass13device_kernelINS_4conv6kernel13ConvUniversalINS1_16ConvProblemShapeILNS1_8OperatorE0ELi3EEENS1_10collective14CollectiveConvINS1_47MainloopSm100TmaUmmaWarpSpecializedImplicitGemmILS5_0ELi13ELi3ELi1ELi2EN4cute5tupleIJNSA_1CILi2EEENSC_ILi1EEESE_EEEEENSB_IJNSC_ILi64EEESH_NSB_IJSH_EEEEEENS_6half_tESK_NSA_8TiledMMAINSA_8MMA_AtomIJNSA_20SM100_MMA_F16BF16_SSISK_SK_fLi64ELi64ELNSA_4UMMA5MajorE0ELSP_0ELNSO_7ScaleInE0ELSQ_0EEEEEENSA_6LayoutINSB_IJSE_SE_SE_EEENSB_IJNSC_ILi0EEESV_SV_EEEEENSB_IJNSA_10UnderscoreESY_SY_EEEEENS7_6detail27Sm100ImplicitGemmTileTraitsINSA_20SM90_TMA_LOAD_IM2COLENSA_14ComposedLayoutINSA_7SwizzleILi3ELi4ELi3EEENSA_18smem_ptr_flag_bitsILi16EEENST_INSB_IJNSC_ILi8EEESH_EEENSB_IJSH_SE_EEEEEEEvEENS12_INSA_23SM90_TMA_LOAD_MULTICASTES1D_vEEEENS_8epilogue10collective18CollectiveEpilogueINS1I_23Sm100TmaWarpSpecializedILi3ELi2ELi16ELb1ELb0EEEJSJ_NSB_IJNST_ISH_SE_EENST_INSC_ILi32EEESE_EEEEESK_NSB_IJNSB_IJllllEEESE_SV_EEESK_S1S_NS1I_6fusion15FusionCallbacksIS1M_NS1T_17LinearCombinationISK_fSK_fLNS_15FloatRoundStyleE2EEESJ_S1Q_JEEENSA_5SM1004TMEM4LOAD26SM100_TMEM_LOAD_16dp256b4xES13_NS14_INS15_ILi2ELi4ELi3EEES18_NST_INSB_IJS19_S1O_EEENSB_IJS1O_SE_EEEEEEENSA_17SM75_U32x4_LDSM_NENSA_21SM90_TMA_STORE_IM2COLES27_NSA_17SM90_U32x4_STSM_NENSA_39AutoVectorizingCopyWithAssumedAlignmentILi128EEEEEEvvEEEEvNT_6ParamsE:
	.zero		3200


//--------------------- SYMBOLS --------------------------

	.type		.nv.reservedSmem.offset0,@object
	.size		.nv.reservedSmem.offset0,0x4
	.type		.nv.reservedSmem.cap,@object
	.size		.nv.reservedSmem.cap,0x4
	.type		__assertfail,@function
